	.target	sm_90a

	.elftype	@"ET_EXEC"


//--------------------- .note.nv.tkinfo           --------------------------
	.section	.note.nv.tkinfo,"",@"SHT_NOTE"
	.sectionflags	@"SHF_NOTE_NV_TKINFO"
	.tkinfo
        /*0018*/ 	.word	0x00000002
        /*0030*/ 	.string	""
        /*0030*/ 	.string	"ptxas"
        /*0030*/ 	.string	"Cuda compilation tools, release 13.0, V13.0.88"
        /*0030*/ 	.string	"Build cuda_13.0.r13.0/compiler.36424714_0"
        /*0030*/ 	.string	"-arch sm_90a -m 64 "



//--------------------- .note.nv.cuinfo           --------------------------
	.section	.note.nv.cuinfo,"",@"SHT_NOTE"
	.sectionflags	@"SHF_NOTE_NV_CUINFO"
        /*0018*/ 	.short	0x0002
        /*001a*/ 	.short	0x005a
        /*001c*/ 	.short	0x0082
	.zero		2


//--------------------- .nv.info                  --------------------------
	.section	.nv.info,"",@"SHT_CUDA_INFO"
	.align	4


	//----- nvinfo : EIATTR_REGCOUNT
	.align		4
        /*0000*/ 	.byte	0x04, 0x2f
        /*0002*/ 	.short	(.L_12 - .L_11)
	.align		4
.L_11:
        /*0004*/ 	.word	index@(_ZN7cutlass13device_kernelINS_4gemm6kernel13GemmUniversalIN4cute5tupleIJiiiiEEENS1_10collective13CollectiveMmaINS1_37MainloopSm90TmaGmmaWarpSpecializedFP8ILi4ENS5_IJNS4_1CILi1EEESB_SB_EEENS1_35KernelTmaWarpSpecializedCooperativeEEENS5_IJNSA_ILi256EEENSA_ILi128EEESG_EEENS_12float_e5m2_tENS5_IJlSB_lEEESI_SJ_NS4_8TiledMMAINS4_8MMA_AtomIJNS4_4SM904GMMA31MMA_64x128x32_F32E5M2E5M2_SS_TNILNSN_7ScaleInE1ELSP_1EEEEEENS4_6LayoutINS5_IJNSA_ILi2EEESB_SB_EEENS5_IJSB_NSA_ILi0EEESV_EEEEENS5_IJNS4_10UnderscoreESY_SY_EEEEENS4_13SM90_TMA_LOADENS4_14ComposedLayoutINS4_7SwizzleILi3ELi4ELi3EEENS4_18smem_ptr_flag_bitsILi8EEENSS_INS5_IJNSA_ILi8EEESG_EEENS5_IJSG_SB_EEEEEEEvNS4_8identityES11_S1B_vS1C_EENS_8epilogue10collective6detail29Sm90TmaWarpSpecializedAdapterINS1F_15DefaultEpilogueISI_SJ_SJ_NS1E_6thread17LinearCombinationISI_Li1EffLNS1J_9ScaleType4KindE0ELNS_15FloatRoundStyleE2ESI_EENS1_15EpilogueDefaultEEEEEvvEEEEvNT_6ParamsE)
        /*0008*/ 	.word	0x000000a8


	//----- nvinfo : EIATTR_FRAME_SIZE
	.align		4
.L_12:
        /*000c*/ 	.byte	0x04, 0x11
        /*000e*/ 	.short	(.L_14 - .L_13)
	.align		4
.L_13:
        /*0010*/ 	.word	index@(_ZN7cutlass13device_kernelINS_4gemm6kernel13GemmUniversalIN4cute5tupleIJiiiiEEENS1_10collective13CollectiveMmaINS1_37MainloopSm90TmaGmmaWarpSpecializedFP8ILi4ENS5_IJNS4_1CILi1EEESB_SB_EEENS1_35KernelTmaWarpSpecializedCooperativeEEENS5_IJNSA_ILi256EEENSA_ILi128EEESG_EEENS_12float_e5m2_tENS5_IJlSB_lEEESI_SJ_NS4_8TiledMMAINS4_8MMA_AtomIJNS4_4SM904GMMA31MMA_64x128x32_F32E5M2E5M2_SS_TNILNSN_7ScaleInE1ELSP_1EEEEEENS4_6LayoutINS5_IJNSA_ILi2EEESB_SB_EEENS5_IJSB_NSA_ILi0EEESV_EEEEENS5_IJNS4_10UnderscoreESY_SY_EEEEENS4_13SM90_TMA_LOADENS4_14ComposedLayoutINS4_7SwizzleILi3ELi4ELi3EEENS4_18smem_ptr_flag_bitsILi8EEENSS_INS5_IJNSA_ILi8EEESG_EEENS5_IJSG_SB_EEEEEEEvNS4_8identityES11_S1B_vS1C_EENS_8epilogue10collective6detail29Sm90TmaWarpSpecializedAdapterINS1F_15DefaultEpilogueISI_SJ_SJ_NS1E_6thread17LinearCombinationISI_Li1EffLNS1J_9ScaleType4KindE0ELNS_15FloatRoundStyleE2ESI_EENS1_15EpilogueDefaultEEEEEvvEEEEvNT_6ParamsE)
        /*0014*/ 	.word	0x000000f0


	//----- nvinfo : EIATTR_MIN_STACK_SIZE
	.align		4
.L_14:
        /*0018*/ 	.byte	0x04, 0x12
        /*001a*/ 	.short	(.L_16 - .L_15)
	.align		4
.L_15:
        /*001c*/ 	.word	index@(_ZN7cutlass13device_kernelINS_4gemm6kernel13GemmUniversalIN4cute5tupleIJiiiiEEENS1_10collective13CollectiveMmaINS1_37MainloopSm90TmaGmmaWarpSpecializedFP8ILi4ENS5_IJNS4_1CILi1EEESB_SB_EEENS1_35KernelTmaWarpSpecializedCooperativeEEENS5_IJNSA_ILi256EEENSA_ILi128EEESG_EEENS_12float_e5m2_tENS5_IJlSB_lEEESI_SJ_NS4_8TiledMMAINS4_8MMA_AtomIJNS4_4SM904GMMA31MMA_64x128x32_F32E5M2E5M2_SS_TNILNSN_7ScaleInE1ELSP_1EEEEEENS4_6LayoutINS5_IJNSA_ILi2EEESB_SB_EEENS5_IJSB_NSA_ILi0EEESV_EEEEENS5_IJNS4_10UnderscoreESY_SY_EEEEENS4_13SM90_TMA_LOADENS4_14ComposedLayoutINS4_7SwizzleILi3ELi4ELi3EEENS4_18smem_ptr_flag_bitsILi8EEENSS_INS5_IJNSA_ILi8EEESG_EEENS5_IJSG_SB_EEEEEEEvNS4_8identityES11_S1B_vS1C_EENS_8epilogue10collective6detail29Sm90TmaWarpSpecializedAdapterINS1F_15DefaultEpilogueISI_SJ_SJ_NS1E_6thread17LinearCombinationISI_Li1EffLNS1J_9ScaleType4KindE0ELNS_15FloatRoundStyleE2ESI_EENS1_15EpilogueDefaultEEEEEvvEEEEvNT_6ParamsE)
        /*0020*/ 	.word	0x000000f0
.L_16:


//--------------------- .nv.compat                --------------------------
	.section	.nv.compat,"",@"SHT_CUDA_COMPAT_INFO"
	.align	4
        /*0000*/ 	.byte	0x02, 0x09, 0x01, 0x00, 0x02, 0x02, 0x04, 0x00, 0x02, 0x05, 0x05, 0x00, 0x03, 0x07, 0x01, 0x01
        /*0010*/ 	.byte	0x02, 0x03, 0x01, 0x00, 0x02, 0x06, 0x01, 0x00, 0x04, 0x0b, 0x08, 0x00, 0x00, 0x00, 0x00, 0x00
        /*0020*/ 	.byte	0x00, 0x00, 0x00, 0x00


//--------------------- .nv.info._ZN7cutlass13device_kernelINS_4gemm6kernel13GemmUniversalIN4cute5tupleIJiiiiEEENS1_10collective13CollectiveMmaINS1_37MainloopSm90TmaGmmaWarpSpecializedFP8ILi4ENS5_IJNS4_1CILi1EEESB_SB_EEENS1_35KernelTmaWarpSpecializedCooperativeEEENS5_IJNSA_ILi256EEENSA_ILi128EEESG_EEENS_12float_e5m2_tENS5_IJlSB_lEEESI_SJ_NS4_8TiledMMAINS4_8MMA_AtomIJNS4_4SM904GMMA31MMA_64x128x32_F32E5M2E5M2_SS_TNILNSN_7ScaleInE1ELSP_1EEEEEENS4_6LayoutINS5_IJNSA_ILi2EEESB_SB_EEENS5_IJSB_NSA_ILi0EEESV_EEEEENS5_IJNS4_10UnderscoreESY_SY_EEEEENS4_13SM90_TMA_LOADENS4_14ComposedLayoutINS4_7SwizzleILi3ELi4ELi3EEENS4_18smem_ptr_flag_bitsILi8EEENSS_INS5_IJNSA_ILi8EEESG_EEENS5_IJSG_SB_EEEEEEEvNS4_8identityES11_S1B_vS1C_EENS_8epilogue10collective6detail29Sm90TmaWarpSpecializedAdapterINS1F_15DefaultEpilogueISI_SJ_SJ_NS1E_6thread17LinearCombinationISI_Li1EffLNS1J_9ScaleType4KindE0ELNS_15FloatRoundStyleE2ESI_EENS1_15EpilogueDefaultEEEEEvvEEEEvNT_6ParamsE --------------------------
	.section	.nv.info._ZN7cutlass13device_kernelINS_4gemm6kernel13GemmUniversalIN4cute5tupleIJiiiiEEENS1_10collective13CollectiveMmaINS1_37MainloopSm90TmaGmmaWarpSpecializedFP8ILi4ENS5_IJNS4_1CILi1EEESB_SB_EEENS1_35KernelTmaWarpSpecializedCooperativeEEENS5_IJNSA_ILi256EEENSA_ILi128EEESG_EEENS_12float_e5m2_tENS5_IJlSB_lEEESI_SJ_NS4_8TiledMMAINS4_8MMA_AtomIJNS4_4SM904GMMA31MMA_64x128x32_F32E5M2E5M2_SS_TNILNSN_7ScaleInE1ELSP_1EEEEEENS4_6LayoutINS5_IJNSA_ILi2EEESB_SB_EEENS5_IJSB_NSA_ILi0EEESV_EEEEENS5_IJNS4_10UnderscoreESY_SY_EEEEENS4_13SM90_TMA_LOADENS4_14ComposedLayoutINS4_7SwizzleILi3ELi4ELi3EEENS4_18smem_ptr_flag_bitsILi8EEENSS_INS5_IJNSA_ILi8EEESG_EEENS5_IJSG_SB_EEEEEEEvNS4_8identityES11_S1B_vS1C_EENS_8epilogue10collective6detail29Sm90TmaWarpSpecializedAdapterINS1F_15DefaultEpilogueISI_SJ_SJ_NS1E_6thread17LinearCombinationISI_Li1EffLNS1J_9ScaleType4KindE0ELNS_15FloatRoundStyleE2ESI_EENS1_15EpilogueDefaultEEEEEvvEEEEvNT_6ParamsE,"",@"SHT_CUDA_INFO"
	.sectionflags	@""
	.align	4


	//----- nvinfo : EIATTR_CUDA_API_VERSION
	.align		4
        /*0000*/ 	.byte	0x04, 0x37
        /*0002*/ 	.short	(.L_18 - .L_17)
.L_17:
        /*0004*/ 	.word	0x00000082


	//----- nvinfo : EIATTR_KPARAM_INFO
	.align		4
.L_18:
        /*0008*/ 	.byte	0x04, 0x17
        /*000a*/ 	.short	(.L_20 - .L_19)
.L_19:
        /*000c*/ 	.word	0x00000000
        /*0010*/ 	.short	0x0000
        /*0012*/ 	.short	0x0070
        /*0014*/ 	.byte	0x00, 0xf0, 0x01, 0x10


	//----- nvinfo : EIATTR_SPARSE_MMA_MASK
	.align		4
.L_20:
        /*0018*/ 	.byte	0x03, 0x50
        /*001a*/ 	.short	0x0000


	//----- nvinfo : EIATTR_MAXREG_COUNT
	.align		4
        /*001c*/ 	.byte	0x03, 0x1b
        /*001e*/ 	.short	0x00a8


	//----- nvinfo : EIATTR_NUM_BARRIERS
	.align		4
        /*0020*/ 	.byte	0x02, 0x4c
        /*0022*/ 	.byte	0x01
	.zero		1


	//----- nvinfo : EIATTR_ANNOTATIONS
	.align		4
        /*0024*/ 	.byte	0x04, 0x55
        /*0026*/ 	.short	(.L_22 - .L_21)


	//   ....[0]....
.L_21:
        /*0028*/ 	.word	0x00000001
        /*002c*/ 	.byte	0x90, 0x05, 0x00, 0x00, 0x01, 0x00, 0x00, 0x00, 0xb0, 0x05, 0x00, 0x00, 0x01, 0x00, 0x00, 0x00
        /* <DEDUP_REMOVED lines=185> */
        /*0bcc*/ 	.byte	0xc0, 0x03, 0x01, 0x00


	//----- nvinfo : EIATTR_MERCURY_ISA_VERSION
	.align		4
.L_22:
        /*0bd0*/ 	.byte	0x03, 0x5f
        /*0bd2*/ 	.short	0x0101


	//----- nvinfo : EIATTR_INT_WARP_WIDE_INSTR_OFFSETS
	.align		4
        /*0bd4*/ 	.byte	0x04, 0x31
        /*0bd6*/ 	.short	(.L_24 - .L_23)


	//   ....[0]....
.L_23:
        /*0bd8*/ 	.word	0x00000460


	//   ....[1]....
        /*0bdc*/ 	.word	0x00000470


	//   ....[2]....
        /*0be0*/ 	.word	0x000005a0


	//----- nvinfo : EIATTR_COOP_GROUP_MASK_REGIDS
	.align		4
.L_24:
        /*0be4*/ 	.byte	0x04, 0x29
        /*0be6*/ 	.short	(.L_26 - .L_25)


	//   ....[0]....
.L_25:
        /*0be8*/ 	.word	0xffffffff


	//   ....[1]....
        /*0bec*/ 	.word	0xffffffff


	//   ....[2]....
        /*0bf0*/ 	.word	0xffffffff


	//   ....[3]....
        /*0bf4*/ 	.word	0xffffffff


	//   ....[4]....
        /*0bf8*/ 	.word	0xffffffff


	//----- nvinfo : EIATTR_COOP_GROUP_INSTR_OFFSETS
	.align		4
.L_26:
        /*0bfc*/ 	.byte	0x04, 0x28
        /*0bfe*/ 	.short	(.L_28 - .L_27)


	//   ....[0]....
.L_27:
        /*0c00*/ 	.word	0x00000070


	//   ....[1]....
        /*0c04*/ 	.word	0x00000080


	//   ....[2]....
        /*0c08*/ 	.word	0x000001a0


	//   ....[3]....
        /*0c0c*/ 	.word	0x000003b0


	//   ....[4]....
        /*0c10*/ 	.word	0x000012f0


	//----- nvinfo : EIATTR_REG_RECONFIG
	.align		4
.L_28:
        /*0c14*/ 	.byte	0x01, 0x54
	.zero		2


	//----- nvinfo : EIATTR_MBARRIER_INSTR_OFFSETS
	.align		4
        /*0c18*/ 	.byte	0x04, 0x39
        /*0c1a*/ 	.short	(.L_30 - .L_29)


	//   ....[0]....
.L_29:
        /*0c1c*/ 	.word	0x00000320
        /*0c20*/ 	.word	0x000000ff
        /*0c24*/ 	.word	0x00000000
        /*0c28*/ 	.short	0x0100
        /*0c2a*/ 	.byte	0x09
	.zero		1


	//   ....[1]....
        /*0c2c*/ 	.word	0x00000330
        /*0c30*/ 	.word	0x000000ff
        /*0c34*/ 	.word	0x00000020
        /*0c38*/ 	.short	0x0100
        /*0c3a*/ 	.byte	0x09
	.zero		1


	//   ....[2]....
        /*0c3c*/ 	.word	0x00000340
        /*0c40*/ 	.word	0x000000ff
        /*0c44*/ 	.word	0x00000008
        /*0c48*/ 	.short	0x0100
        /*0c4a*/ 	.byte	0x09
	.zero		1


	//   ....[3]....
        /*0c4c*/ 	.word	0x00000350
        /*0c50*/ 	.word	0x000000ff
        /*0c54*/ 	.word	0x00000028
        /*0c58*/ 	.short	0x0100
        /*0c5a*/ 	.byte	0x09
	.zero		1


	//   ....[4]....
        /*0c5c*/ 	.word	0x00000360
        /*0c60*/ 	.word	0x000000ff
        /*0c64*/ 	.word	0x00000010
        /*0c68*/ 	.short	0x0100
        /*0c6a*/ 	.byte	0x09
	.zero		1


	//   ....[5]....
        /*0c6c*/ 	.word	0x00000370
        /*0c70*/ 	.word	0x000000ff
        /*0c74*/ 	.word	0x00000030
        /*0c78*/ 	.short	0x0100
        /*0c7a*/ 	.byte	0x09
	.zero		1


	//   ....[6]....
        /*0c7c*/ 	.word	0x00000380
        /*0c80*/ 	.word	0x000000ff
        /*0c84*/ 	.word	0x00000018
        /*0c88*/ 	.short	0x0100
        /*0c8a*/ 	.byte	0x09
	.zero		1


	//   ....[7]....
        /*0c8c*/ 	.word	0x00000390
        /*0c90*/ 	.word	0x000000ff
        /*0c94*/ 	.word	0x00000038
        /*0c98*/ 	.short	0x0100
        /*0c9a*/ 	.byte	0x09
	.zero		1


	//   ....[8]....
        /*0c9c*/ 	.word	0x000005d0
        /*0ca0*/ 	.word	0x000000ff
        /*0ca4*/ 	.word	0x00000050
        /*0ca8*/ 	.short	0x0100
        /*0caa*/ 	.byte	0x06
	.zero		1


	//   ....[9]....
        /*0cac*/ 	.word	0x000005e0
        /*0cb0*/ 	.word	0x000000ff
        /*0cb4*/ 	.word	0x00000058
        /*0cb8*/ 	.short	0x0100
        /*0cba*/ 	.byte	0x06
	.zero		1


	//   ....[10]....
        /*0cbc*/ 	.word	0x00001af0
        /*0cc0*/ 	.word	0x000000ff
        /*0cc4*/ 	.word	0x00000000
        /*0cc8*/ 	.short	0x010a
        /*0cca*/ 	.byte	0x06
	.zero		1


	//   ....[11]....
        /*0ccc*/ 	.word	0x00001b30
        /*0cd0*/ 	.word	0x000000ff
        /*0cd4*/ 	.word	0x00000000
        /*0cd8*/ 	.short	0x010a
        /*0cda*/ 	.byte	0x06
	.zero		1


	//   ....[12]....
        /*0cdc*/ 	.word	0x00002ea0
        /*0ce0*/ 	.word	0x000000ff
        /*0ce4*/ 	.word	0x00000000
        /*0ce8*/ 	.short	0x010a
        /*0cea*/ 	.byte	0x10
	.zero		1


	//   ....[13]....
        /*0cec*/ 	.word	0x00002ee0
        /*0cf0*/ 	.word	0x000000ff
        /*0cf4*/ 	.word	0x00000000
        /*0cf8*/ 	.short	0x010a
        /*0cfa*/ 	.byte	0x10
	.zero		1


	//   ....[14]....
        /*0cfc*/ 	.word	0x00004040
        /*0d00*/ 	.word	0x000000ff
        /*0d04*/ 	.word	0x00000000
        /*0d08*/ 	.short	0x0101
        /*0d0a*/ 	.byte	0x08
	.zero		1


	//   ....[15]....
        /*0d0c*/ 	.word	0x000051b0
        /*0d10*/ 	.word	0x000000ff
        /*0d14*/ 	.word	0x00000000
        /*0d18*/ 	.short	0x0101
        /*0d1a*/ 	.byte	0x06
	.zero		1


	//   ....[16]....
        /*0d1c*/ 	.word	0x0000f5d0
        /*0d20*/ 	.word	0x0000000d
        /*0d24*/ 	.word	0x00000020
        /*0d28*/ 	.short	0x010a
        /*0d2a*/ 	.byte	0x3f
	.zero		1


	//   ....[17]....
        /*0d2c*/ 	.word	0x0000f9e0
        /*0d30*/ 	.word	0x00000003
        /*0d34*/ 	.word	0x00000058
        /*0d38*/ 	.short	0x0101
        /*0d3a*/ 	.byte	0x3f
	.zero		1


	//   ....[18]....
        /*0d3c*/ 	.word	0x00010110
        /*0d40*/ 	.word	0x00000007
        /*0d44*/ 	.word	0x00000000
        /*0d48*/ 	.short	0x010a
        /*0d4a*/ 	.byte	0x3f
	.zero		1


	//   ....[19]....
        /*0d4c*/ 	.word	0x00010190
        /*0d50*/ 	.word	0x00000009
        /*0d54*/ 	.word	0x00000000
        /*0d58*/ 	.short	0x010a
        /*0d5a*/ 	.byte	0x3f
	.zero		1


	//   ....[20]....
        /*0d5c*/ 	.word	0x00010220
        /*0d60*/ 	.word	0x00000006
        /*0d64*/ 	.word	0x00000000
        /*0d68*/ 	.short	0x010a
        /*0d6a*/ 	.byte	0x3f
	.zero		1


	//   ....[21]....
        /*0d6c*/ 	.word	0x000102b0
        /*0d70*/ 	.word	0x00000003
        /*0d74*/ 	.word	0x00000000
        /*0d78*/ 	.short	0x010a
        /*0d7a*/ 	.byte	0x3f
	.zero		1


	//   ....[22]....
        /*0d7c*/ 	.word	0x00010320
        /*0d80*/ 	.word	0x00000003
        /*0d84*/ 	.word	0x00000000
        /*0d88*/ 	.short	0x010a
        /*0d8a*/ 	.byte	0x3f
	.zero		1


	//   ....[23]....
        /*0d8c*/ 	.word	0x00010390
        /*0d90*/ 	.word	0x00000000
        /*0d94*/ 	.word	0x00000000
        /*0d98*/ 	.short	0x010a
        /*0d9a*/ 	.byte	0x3f
	.zero		1


	//   ....[24]....
        /*0d9c*/ 	.word	0x00010470
        /*0da0*/ 	.word	0x0000000d
        /*0da4*/ 	.word	0x00000020
        /*0da8*/ 	.short	0x010a
        /*0daa*/ 	.byte	0x3f
	.zero		1


	//   ....[25]....
        /*0dac*/ 	.word	0x00010550
        /*0db0*/ 	.word	0x00000007
        /*0db4*/ 	.word	0x00000000
        /*0db8*/ 	.short	0x010a
        /*0dba*/ 	.byte	0x3f
	.zero		1


	//   ....[26]....
        /*0dbc*/ 	.word	0x000105a0
        /*0dc0*/ 	.word	0x00000009
        /*0dc4*/ 	.word	0x00000000
        /*0dc8*/ 	.short	0x010a
        /*0dca*/ 	.byte	0x3f
	.zero		1


	//   ....[27]....
        /*0dcc*/ 	.word	0x000105f0
        /*0dd0*/ 	.word	0x00000006
        /*0dd4*/ 	.word	0x00000000
        /*0dd8*/ 	.short	0x010a
        /*0dda*/ 	.byte	0x3f
	.zero		1


	//----- nvinfo : EIATTR_NUM_MBARRIERS
	.align		4
.L_30:
        /*0ddc*/ 	.byte	0x03, 0x38
        /*0dde*/ 	.short	0x000a


	//----- nvinfo : EIATTR_EXIT_INSTR_OFFSETS
	.align		4
        /*0de0*/ 	.byte	0x04, 0x1c
        /*0de2*/ 	.short	(.L_32 - .L_31)


	//   ....[0]....
.L_31:
        /*0de4*/ 	.word	0x00000640


	//   ....[1]....
        /*0de8*/ 	.word	0x00000f90


	//   ....[2]....
        /*0dec*/ 	.word	0x0000ec10


	//   ....[3]....
        /*0df0*/ 	.word	0x0000f260


	//   ....[4]....
        /*0df4*/ 	.word	0x00010300


	//----- nvinfo : EIATTR_MAX_THREADS
	.align		4
.L_32:
        /*0df8*/ 	.byte	0x04, 0x05
        /*0dfa*/ 	.short	(.L_34 - .L_33)
.L_33:
        /*0dfc*/ 	.word	0x00000180
        /*0e00*/ 	.word	0x00000001
        /*0e04*/ 	.word	0x00000001


	//----- nvinfo : EIATTR_CRS_STACK_SIZE
	.align		4
.L_34:
        /*0e08*/ 	.byte	0x04, 0x1e
        /*0e0a*/ 	.short	(.L_36 - .L_35)
.L_35:
        /*0e0c*/ 	.word	0x00000000


	//----- nvinfo : EIATTR_CBANK_PARAM_SIZE
	.align		4
.L_36:
        /*0e10*/ 	.byte	0x03, 0x19
        /*0e12*/ 	.short	0x0470


	//----- nvinfo : EIATTR_PARAM_CBANK
	.align		4
        /*0e14*/ 	.byte	0x04, 0x0a
        /*0e16*/ 	.short	(.L_38 - .L_37)
	.align		4
.L_37:
        /*0e18*/ 	.word	index@(.nv.constant0._ZN7cutlass13device_kernelINS_4gemm6kernel13GemmUniversalIN4cute5tupleIJiiiiEEENS1_10collective13CollectiveMmaINS1_37MainloopSm90TmaGmmaWarpSpecializedFP8ILi4ENS5_IJNS4_1CILi1EEESB_SB_EEENS1_35KernelTmaWarpSpecializedCooperativeEEENS5_IJNSA_ILi256EEENSA_ILi128EEESG_EEENS_12float_e5m2_tENS5_IJlSB_lEEESI_SJ_NS4_8TiledMMAINS4_8MMA_AtomIJNS4_4SM904GMMA31MMA_64x128x32_F32E5M2E5M2_SS_TNILNSN_7ScaleInE1ELSP_1EEEEEENS4_6LayoutINS5_IJNSA_ILi2EEESB_SB_EEENS5_IJSB_NSA_ILi0EEESV_EEEEENS5_IJNS4_10UnderscoreESY_SY_EEEEENS4_13SM90_TMA_LOADENS4_14ComposedLayoutINS4_7SwizzleILi3ELi4ELi3EEENS4_18smem_ptr_flag_bitsILi8EEENSS_INS5_IJNSA_ILi8EEESG_EEENS5_IJSG_SB_EEEEEEEvNS4_8identityES11_S1B_vS1C_EENS_8epilogue10collective6detail29Sm90TmaWarpSpecializedAdapterINS1F_15DefaultEpilogueISI_SJ_SJ_NS1E_6thread17LinearCombinationISI_Li1EffLNS1J_9ScaleType4KindE0ELNS_15FloatRoundStyleE2ESI_EENS1_15EpilogueDefaultEEEEEvvEEEEvNT_6ParamsE)
        /*0e1c*/ 	.short	0x0210
        /*0e1e*/ 	.short	0x0470


	//----- nvinfo : EIATTR_SW_WAR
	.align		4
.L_38:
        /*0e20*/ 	.byte	0x04, 0x36
        /*0e22*/ 	.short	(.L_40 - .L_39)
.L_39:
        /*0e24*/ 	.word	0x00000008
.L_40:


//--------------------- .nv.callgraph             --------------------------
	.section	.nv.callgraph,"",@"SHT_CUDA_CALLGRAPH"
	.align	4
	.sectionentsize	8
	.align		4
        /*0000*/ 	.word	0x00000000
	.align		4
        /*0004*/ 	.word	0xffffffff
	.align		4
        /*0008*/ 	.word	0x00000000
	.align		4
        /*000c*/ 	.word	0xfffffffe
	.align		4
        /*0010*/ 	.word	0x00000000
	.align		4
        /*0014*/ 	.word	0xfffffffd
	.align		4
        /*0018*/ 	.word	0x00000000
	.align		4
        /*001c*/ 	.word	0xfffffffc


//--------------------- .nv.constant4             --------------------------
	.section	.nv.constant4,"a",@progbits
	.align	8
	.align		8
.nv.constant4:
        /*0000*/ 	.dword	_ZN40_INTERNAL_98a6c7b5_4_k_cu_a45cebed_230304cuda3std3__45__cpo5beginE
	.align		8
        /*0008*/ 	.dword	_ZN40_INTERNAL_98a6c7b5_4_k_cu_a45cebed_230304cuda3std3__45__cpo3endE
	.align		8
        /*0010*/ 	.dword	_ZN40_INTERNAL_98a6c7b5_4_k_cu_a45cebed_230304cuda3std3__45__cpo6cbeginE
	.align		8
        /*0018*/ 	.dword	_ZN40_INTERNAL_98a6c7b5_4_k_cu_a45cebed_230304cuda3std3__45__cpo4cendE
	.align		8
        /*0020*/ 	.dword	_ZN40_INTERNAL_98a6c7b5_4_k_cu_a45cebed_230304cuda3std3__442_GLOBAL__N__98a6c7b5_4_k_cu_a45cebed_230306ignoreE
	.align		8
        /*0028*/ 	.dword	_ZN40_INTERNAL_98a6c7b5_4_k_cu_a45cebed_230304cuda3std3__419piecewise_constructE
	.align		8
        /*0030*/ 	.dword	_ZN40_INTERNAL_98a6c7b5_4_k_cu_a45cebed_230304cuda3std3__48in_placeE
	.align		8
        /*0038*/ 	.dword	_ZN40_INTERNAL_98a6c7b5_4_k_cu_a45cebed_230304cuda3std6ranges3__45__cpo4swapE
	.align		8
        /*0040*/ 	.dword	_ZN40_INTERNAL_98a6c7b5_4_k_cu_a45cebed_230304cuda3std6ranges3__45__cpo9iter_moveE
	.align		8
        /*0048*/ 	.dword	_ZN40_INTERNAL_98a6c7b5_4_k_cu_a45cebed_230304cute7productE
	.align		8
        /*0050*/ 	.dword	_ZN40_INTERNAL_98a6c7b5_4_k_cu_a45cebed_230304cute1_E


//--------------------- .text._ZN7cutlass13device_kernelINS_4gemm6kernel13GemmUniversalIN4cute5tupleIJiiiiEEENS1_10collective13CollectiveMmaINS1_37MainloopSm90TmaGmmaWarpSpecializedFP8ILi4ENS5_IJNS4_1CILi1EEESB_SB_EEENS1_35KernelTmaWarpSpecializedCooperativeEEENS5_IJNSA_ILi256EEENSA_ILi128EEESG_EEENS_12float_e5m2_tENS5_IJlSB_lEEESI_SJ_NS4_8TiledMMAINS4_8MMA_AtomIJNS4_4SM904GMMA31MMA_64x128x32_F32E5M2E5M2_SS_TNILNSN_7ScaleInE1ELSP_1EEEEEENS4_6LayoutINS5_IJNSA_ILi2EEESB_SB_EEENS5_IJSB_NSA_ILi0EEESV_EEEEENS5_IJNS4_10UnderscoreESY_SY_EEEEENS4_13SM90_TMA_LOADENS4_14ComposedLayoutINS4_7SwizzleILi3ELi4ELi3EEENS4_18smem_ptr_flag_bitsILi8EEENSS_INS5_IJNSA_ILi8EEESG_EEENS5_IJSG_SB_EEEEEEEvNS4_8identityES11_S1B_vS1C_EENS_8epilogue10collective6detail29Sm90TmaWarpSpecializedAdapterINS1F_15DefaultEpilogueISI_SJ_SJ_NS1E_6thread17LinearCombinationISI_Li1EffLNS1J_9ScaleType4KindE0ELNS_15FloatRoundStyleE2ESI_EENS1_15EpilogueDefaultEEEEEvvEEEEvNT_6ParamsE --------------------------
	.section	.text._ZN7cutlass13device_kernelINS_4gemm6kernel13GemmUniversalIN4cute5tupleIJiiiiEEENS1_10collective13CollectiveMmaINS1_37MainloopSm90TmaGmmaWarpSpecializedFP8ILi4ENS5_IJNS4_1CILi1EEESB_SB_EEENS1_35KernelTmaWarpSpecializedCooperativeEEENS5_IJNSA_ILi256EEENSA_ILi128EEESG_EEENS_12float_e5m2_tENS5_IJlSB_lEEESI_SJ_NS4_8TiledMMAINS4_8MMA_AtomIJNS4_4SM904GMMA31MMA_64x128x32_F32E5M2E5M2_SS_TNILNSN_7ScaleInE1ELSP_1EEEEEENS4_6LayoutINS5_IJNSA_ILi2EEESB_SB_EEENS5_IJSB_NSA_ILi0EEESV_EEEEENS5_IJNS4_10UnderscoreESY_SY_EEEEENS4_13SM90_TMA_LOADENS4_14ComposedLayoutINS4_7SwizzleILi3ELi4ELi3EEENS4_18smem_ptr_flag_bitsILi8EEENSS_INS5_IJNSA_ILi8EEESG_EEENS5_IJSG_SB_EEEEEEEvNS4_8identityES11_S1B_vS1C_EENS_8epilogue10collective6detail29Sm90TmaWarpSpecializedAdapterINS1F_15DefaultEpilogueISI_SJ_SJ_NS1E_6thread17LinearCombinationISI_Li1EffLNS1J_9ScaleType4KindE0ELNS_15FloatRoundStyleE2ESI_EENS1_15EpilogueDefaultEEEEEvvEEEEvNT_6ParamsE,"ax",@progbits
	.align	128
.text._ZN7cutlass13device_kernelINS_4gemm6kernel13GemmUniversalIN4cute5tupleIJiiiiEEENS1_10collective13CollectiveMmaINS1_37MainloopSm90TmaGmmaWarpSpecializedFP8ILi4ENS5_IJNS4_1CILi1EEESB_SB_EEENS1_35KernelTmaWarpSpecializedCooperativeEEENS5_IJNSA_ILi256EEENSA_ILi128EEESG_EEENS_12float_e5m2_tENS5_IJlSB_lEEESI_SJ_NS4_8TiledMMAINS4_8MMA_AtomIJNS4_4SM904GMMA31MMA_64x128x32_F32E5M2E5M2_SS_TNILNSN_7ScaleInE1ELSP_1EEEEEENS4_6LayoutINS5_IJNSA_ILi2EEESB_SB_EEENS5_IJSB_NSA_ILi0EEESV_EEEEENS5_IJNS4_10UnderscoreESY_SY_EEEEENS4_13SM90_TMA_LOADENS4_14ComposedLayoutINS4_7SwizzleILi3ELi4ELi3EEENS4_18smem_ptr_flag_bitsILi8EEENSS_INS5_IJNSA_ILi8EEESG_EEENS5_IJSG_SB_EEEEEEEvNS4_8identityES11_S1B_vS1C_EENS_8epilogue10collective6detail29Sm90TmaWarpSpecializedAdapterINS1F_15DefaultEpilogueISI_SJ_SJ_NS1E_6thread17LinearCombinationISI_Li1EffLNS1J_9ScaleType4KindE0ELNS_15FloatRoundStyleE2ESI_EENS1_15EpilogueDefaultEEEEEvvEEEEvNT_6ParamsE:
        .type           _ZN7cutlass13device_kernelINS_4gemm6kernel13GemmUniversalIN4cute5tupleIJiiiiEEENS1_10collective13CollectiveMmaINS1_37MainloopSm90TmaGmmaWarpSpecializedFP8ILi4ENS5_IJNS4_1CILi1EEESB_SB_EEENS1_35KernelTmaWarpSpecializedCooperativeEEENS5_IJNSA_ILi256EEENSA_ILi128EEESG_EEENS_12float_e5m2_tENS5_IJlSB_lEEESI_SJ_NS4_8TiledMMAINS4_8MMA_AtomIJNS4_4SM904GMMA31MMA_64x128x32_F32E5M2E5M2_SS_TNILNSN_7ScaleInE1ELSP_1EEEEEENS4_6LayoutINS5_IJNSA_ILi2EEESB_SB_EEENS5_IJSB_NSA_ILi0EEESV_EEEEENS5_IJNS4_10UnderscoreESY_SY_EEEEENS4_13SM90_TMA_LOADENS4_14ComposedLayoutINS4_7SwizzleILi3ELi4ELi3EEENS4_18smem_ptr_flag_bitsILi8EEENSS_INS5_IJNSA_ILi8EEESG_EEENS5_IJSG_SB_EEEEEEEvNS4_8identityES11_S1B_vS1C_EENS_8epilogue10collective6detail29Sm90TmaWarpSpecializedAdapterINS1F_15DefaultEpilogueISI_SJ_SJ_NS1E_6thread17LinearCombinationISI_Li1EffLNS1J_9ScaleType4KindE0ELNS_15FloatRoundStyleE2ESI_EENS1_15EpilogueDefaultEEEEEvvEEEEvNT_6ParamsE,@function
        .size           _ZN7cutlass13device_kernelINS_4gemm6kernel13GemmUniversalIN4cute5tupleIJiiiiEEENS1_10collective13CollectiveMmaINS1_37MainloopSm90TmaGmmaWarpSpecializedFP8ILi4ENS5_IJNS4_1CILi1EEESB_SB_EEENS1_35KernelTmaWarpSpecializedCooperativeEEENS5_IJNSA_ILi256EEENSA_ILi128EEESG_EEENS_12float_e5m2_tENS5_IJlSB_lEEESI_SJ_NS4_8TiledMMAINS4_8MMA_AtomIJNS4_4SM904GMMA31MMA_64x128x32_F32E5M2E5M2_SS_TNILNSN_7ScaleInE1ELSP_1EEEEEENS4_6LayoutINS5_IJNSA_ILi2EEESB_SB_EEENS5_IJSB_NSA_ILi0EEESV_EEEEENS5_IJNS4_10UnderscoreESY_SY_EEEEENS4_13SM90_TMA_LOADENS4_14ComposedLayoutINS4_7SwizzleILi3ELi4ELi3EEENS4_18smem_ptr_flag_bitsILi8EEENSS_INS5_IJNSA_ILi8EEESG_EEENS5_IJSG_SB_EEEEEEEvNS4_8identityES11_S1B_vS1C_EENS_8epilogue10collective6detail29Sm90TmaWarpSpecializedAdapterINS1F_15DefaultEpilogueISI_SJ_SJ_NS1E_6thread17LinearCombinationISI_Li1EffLNS1J_9ScaleType4KindE0ELNS_15FloatRoundStyleE2ESI_EENS1_15EpilogueDefaultEEEEEvvEEEEvNT_6ParamsE,(.L_x_329 - _ZN7cutlass13device_kernelINS_4gemm6kernel13GemmUniversalIN4cute5tupleIJiiiiEEENS1_10collective13CollectiveMmaINS1_37MainloopSm90TmaGmmaWarpSpecializedFP8ILi4ENS5_IJNS4_1CILi1EEESB_SB_EEENS1_35KernelTmaWarpSpecializedCooperativeEEENS5_IJNSA_ILi256EEENSA_ILi128EEESG_EEENS_12float_e5m2_tENS5_IJlSB_lEEESI_SJ_NS4_8TiledMMAINS4_8MMA_AtomIJNS4_4SM904GMMA31MMA_64x128x32_F32E5M2E5M2_SS_TNILNSN_7ScaleInE1ELSP_1EEEEEENS4_6LayoutINS5_IJNSA_ILi2EEESB_SB_EEENS5_IJSB_NSA_ILi0EEESV_EEEEENS5_IJNS4_10UnderscoreESY_SY_EEEEENS4_13SM90_TMA_LOADENS4_14ComposedLayoutINS4_7SwizzleILi3ELi4ELi3EEENS4_18smem_ptr_flag_bitsILi8EEENSS_INS5_IJNSA_ILi8EEESG_EEENS5_IJSG_SB_EEEEEEEvNS4_8identityES11_S1B_vS1C_EENS_8epilogue10collective6detail29Sm90TmaWarpSpecializedAdapterINS1F_15DefaultEpilogueISI_SJ_SJ_NS1E_6thread17LinearCombinationISI_Li1EffLNS1J_9ScaleType4KindE0ELNS_15FloatRoundStyleE2ESI_EENS1_15EpilogueDefaultEEEEEvvEEEEvNT_6ParamsE)
        .other          _ZN7cutlass13device_kernelINS_4gemm6kernel13GemmUniversalIN4cute5tupleIJiiiiEEENS1_10collective13CollectiveMmaINS1_37MainloopSm90TmaGmmaWarpSpecializedFP8ILi4ENS5_IJNS4_1CILi1EEESB_SB_EEENS1_35KernelTmaWarpSpecializedCooperativeEEENS5_IJNSA_ILi256EEENSA_ILi128EEESG_EEENS_12float_e5m2_tENS5_IJlSB_lEEESI_SJ_NS4_8TiledMMAINS4_8MMA_AtomIJNS4_4SM904GMMA31MMA_64x128x32_F32E5M2E5M2_SS_TNILNSN_7ScaleInE1ELSP_1EEEEEENS4_6LayoutINS5_IJNSA_ILi2EEESB_SB_EEENS5_IJSB_NSA_ILi0EEESV_EEEEENS5_IJNS4_10UnderscoreESY_SY_EEEEENS4_13SM90_TMA_LOADENS4_14ComposedLayoutINS4_7SwizzleILi3ELi4ELi3EEENS4_18smem_ptr_flag_bitsILi8EEENSS_INS5_IJNSA_ILi8EEESG_EEENS5_IJSG_SB_EEEEEEEvNS4_8identityES11_S1B_vS1C_EENS_8epilogue10collective6detail29Sm90TmaWarpSpecializedAdapterINS1F_15DefaultEpilogueISI_SJ_SJ_NS1E_6thread17LinearCombinationISI_Li1EffLNS1J_9ScaleType4KindE0ELNS_15FloatRoundStyleE2ESI_EENS1_15EpilogueDefaultEEEEEvvEEEEvNT_6ParamsE,@"STO_CUDA_ENTRY STV_DEFAULT"
_ZN7cutlass13device_kernelINS_4gemm6kernel13GemmUniversalIN4cute5tupleIJiiiiEEENS1_10collective13CollectiveMmaINS1_37MainloopSm90TmaGmmaWarpSpecializedFP8ILi4ENS5_IJNS4_1CILi1EEESB_SB_EEENS1_35KernelTmaWarpSpecializedCooperativeEEENS5_IJNSA_ILi256EEENSA_ILi128EEESG_EEENS_12float_e5m2_tENS5_IJlSB_lEEESI_SJ_NS4_8TiledMMAINS4_8MMA_AtomIJNS4_4SM904GMMA31MMA_64x128x32_F32E5M2E5M2_SS_TNILNSN_7ScaleInE1ELSP_1EEEEEENS4_6LayoutINS5_IJNSA_ILi2EEESB_SB_EEENS5_IJSB_NSA_ILi0EEESV_EEEEENS5_IJNS4_10UnderscoreESY_SY_EEEEENS4_13SM90_TMA_LOADENS4_14ComposedLayoutINS4_7SwizzleILi3ELi4ELi3EEENS4_18smem_ptr_flag_bitsILi8EEENSS_INS5_IJNSA_ILi8EEESG_EEENS5_IJSG_SB_EEEEEEEvNS4_8identityES11_S1B_vS1C_EENS_8epilogue10collective6detail29Sm90TmaWarpSpecializedAdapterINS1F_15DefaultEpilogueISI_SJ_SJ_NS1E_6thread17LinearCombinationISI_Li1EffLNS1J_9ScaleType4KindE0ELNS_15FloatRoundStyleE2ESI_EENS1_15EpilogueDefaultEEEEEvvEEEEvNT_6ParamsE:
[----:B------:R-:W0:Y:S02]  /*0000*/  LDC R1, c[0x0][0x28] ;  /* 0x00000a00ff017b82 */ /* 0x000e240000000800 */
[----:B0-----:R-:W-:Y:S01]  /*0010*/  VIADD R1, R1, 0xffffff10 ;  /* 0xffffff1001017836 */ /* 0x001fe20000000000 */
[----:B------:R-:W0:Y:S01]  /*0020*/  S2R R2, SR_TID.X ;  /* 0x0000000000027919 */ /* 0x000e220000002100 */
[----:B------:R-:W-:Y:S01]  /*0030*/  ELECT P0, URZ, PT ;  /* 0x00000000003f782f */ /* 0x000fe20003800000 */
[----:B------:R-:W-:Y:S01]  /*0040*/  BSSY B0, `(.L_x_0) ;  /* 0x0000015000007945 */ /* 0x000fe20003800000 */
[--C-:B0-----:R-:W-:Y:S02]  /*0050*/  SHF.R.U32.HI R0, RZ, 0x5, R2.reuse ;  /* 0x00000005ff007819 */ /* 0x101fe40000011602 */
[----:B------:R-:W-:-:S03]  /*0060*/  SHF.R.U32.HI R2, RZ, 0x7, R2 ;  /* 0x00000007ff027819 */ /* 0x000fc60000011602 */
[----:B------:R-:W0:Y:S04]  /*0070*/  SHFL.IDX PT, R3, R0, RZ, 0x1f ;  /* 0x00001fff00037589 */ /* 0x000e2800000e0000 */
[----:B------:R-:W1:Y:S01]  /*0080*/  SHFL.IDX PT, R2, R2, RZ, 0x1f ;  /* 0x00001fff02027589 */ /* 0x000e6200000e0000 */
[----:B0-----:R-:W-:Y:S02]  /*0090*/  R2UR UR4, R3 ;  /* 0x00000000030472ca */ /* 0x001fe400000e0000 */
[----:B-1----:R-:W-:-:S11]  /*00a0*/  R2UR UR6, R2 ;  /* 0x00000000020672ca */ /* 0x002fd600000e0000 */
[----:B------:R-:W-:Y:S02]  /*00b0*/  USHF.R.S32.HI UR5, URZ, 0x1f, UR4 ;  /* 0x0000001f3f057899 */ /* 0x000fe40008011404 */
[----:B------:R-:W-:Y:S02]  /*00c0*/  ISETP.NE.OR P0, PT, RZ, UR4, !P0 ;  /* 0x00000004ff007c0c */ /* 0x000fe4000c705670 */
[----:B------:R-:W-:-:S04]  /*00d0*/  ULEA.HI UR5, UR5, UR4, URZ, 0x2 ;  /* 0x0000000405057291 */ /* 0x000fc8000f8f103f */
[----:B------:R-:W-:-:S04]  /*00e0*/  ULOP3.LUT UR5, UR5, 0xfffffffc, URZ, 0xc0, !UPT ;  /* 0xfffffffc05057892 */ /* 0x000fc8000f8ec03f */
[----:B------:R-:W-:-:S03]  /*00f0*/  UIADD3 UR8, UR4, -UR5, URZ ;  /* 0x8000000504087290 */ /* 0x000fc6000fffe03f */
[----:B------:R-:W-:Y:S09]  /*0100*/  @P0 BRA `(.L_x_1) ;  /* 0x0000000000200947 */ /* 0x000ff20003800000 */
[----:B------:R-:W-:Y:S02]  /*0110*/  ULDC.64 UR4, c[0x0][0x198] ;  /* 0x0000660000047ab9 */ /* 0x000fe40000000a00 */
[----:B------:R-:W-:Y:S02]  /*0120*/  UIADD3 UR10, UP0, UR4, 0xf0, URZ ;  /* 0x000000f0040a7890 */ /* 0x000fe4000ff1e03f */
[----:B------:R-:W-:Y:S02]  /*0130*/  UIADD3 UR4, UP1, UR4, 0x1f0, URZ ;  /* 0x000001f004047890 */ /* 0x000fe4000ff3e03f */
[----:B------:R-:W-:Y:S02]  /*0140*/  UIADD3.X UR11, URZ, UR5, URZ, UP0, !UPT ;  /* 0x000000053f0b7290 */ /* 0x000fe400087fe43f */
[----:B------:R-:W-:-:S07]  /*0150*/  UIADD3.X UR5, URZ, UR5, URZ, UP1, !UPT ;  /* 0x000000053f057290 */ /* 0x000fce0008ffe43f */
[----:B------:R0:W-:Y:S02]  /*0160*/  UTMACCTL.PF [UR10] ;  /* 0x000000000a0079b9 */ /* 0x0001e40008040000 */
[----:B------:R0:W-:Y:S02]  /*0170*/  UTMACCTL.PF [UR4] ;  /* 0x00000000040079b9 */ /* 0x0001e40008040000 */
[----:B0-----:R-:W-:Y:S01]  /*0180*/  NOP ;  /* 0x0000000000007918 */ /* 0x001fe20000000000 */
.L_x_1:
[----:B------:R-:W-:Y:S05]  /*0190*/  BSYNC B0 ;  /* 0x0000000000007941 */ /* 0x000fea0003800000 */
.L_x_0:
[----:B------:R-:W0:Y:S01]  /*01a0*/  SHFL.IDX PT, R2, R0, RZ, 0x1f ;  /* 0x00001fff00027589 */ /* 0x000e2200000e0000 */
[----:B------:R-:W-:Y:S01]  /*01b0*/  UISETP.NE.AND UP0, UPT, UR8, 0x3, UPT ;  /* 0x000000030800788c */ /* 0x000fe2000bf05270 */
[----:B------:R-:W-:Y:S01]  /*01c0*/  ISETP.NE.AND P1, PT, RZ, UR6, PT ;  /* 0x00000006ff007c0c */ /* 0x000fe2000bf25270 */
[----:B------:R-:W-:Y:S02]  /*01d0*/  UIADD3 UR10, UR6, -0x1, URZ ;  /* 0xffffffff060a7890 */ /* 0x000fe4000fffe03f */
[----:B------:R-:W-:Y:S02]  /*01e0*/  UISETP.EQ.OR UP0, UPT, UR8, URZ, !UP0 ;  /* 0x0000003f0800728c */ /* 0x000fe4000c702670 */
[----:B------:R-:W-:Y:S02]  /*01f0*/  UISETP.GE.U32.AND UP1, UPT, UR10, 0x2, UPT ;  /* 0x000000020a00788c */ /* 0x000fe4000bf26070 */
[----:B------:R-:W-:-:S04]  /*0200*/  UISETP.EQ.AND UP0, UPT, UR6, URZ, UP0 ;  /* 0x0000003f0600728c */ /* 0x000fc80008702270 */
[----:B------:R-:W-:-:S04]  /*0210*/  USEL UR13, URZ, 0x1, !UP0 ;  /* 0x000000013f0d7887 */ /* 0x000fc8000c000000 */
[----:B------:R-:W-:Y:S01]  /*0220*/  USEL UR13, UR13, 0x2, UP1 ;  /* 0x000000020d0d7887 */ /* 0x000fe20008800000 */
[----:B0-----:R-:W-:-:S13]  /*0230*/  ISETP.NE.AND P0, PT, R2, RZ, PT ;  /* 0x000000ff0200720c */ /* 0x001fda0003f05270 */
[----:B------:R-:W-:Y:S05]  /*0240*/  @P0 BRA `(.L_x_2) ;  /* 0x0000000000580947 */ /* 0x000fea0003800000 */
[----:B------:R-:W0:Y:S01]  /*0250*/  S2UR UR9, SR_CgaCtaId ;  /* 0x00000000000979c3 */ /* 0x000e220000008800 */
[----:B------:R-:W-:Y:S01]  /*0260*/  UMOV UR4, 0x400 ;  /* 0x0000040000047882 */ /* 0x000fe20000000000 */
[----:B------:R-:W-:Y:S01]  /*0270*/  UMOV UR5, 0x1 ;  /* 0x0000000100057882 */ /* 0x000fe20000000000 */
[----:B------:R-:W-:Y:S01]  /*0280*/  UMOV UR6, 0x100 ;  /* 0x0000010000067882 */ /* 0x000fe20000000000 */
[----:B------:R-:W-:Y:S01]  /*0290*/  ELECT P0, URZ, PT ;  /* 0x00000000003f782f */ /* 0x000fe20003800000 */
[----:B------:R-:W-:-:S04]  /*02a0*/  UIADD3 UR6, -UR6, 0x100000, URZ ;  /* 0x0010000006067890 */ /* 0x000fc8000fffe13f */
[----:B------:R-:W-:Y:S02]  /*02b0*/  USHF.L.U32 UR7, UR6, 0xb, URZ ;  /* 0x0000000b06077899 */ /* 0x000fe4000800063f */
[----:B------:R-:W-:Y:S02]  /*02c0*/  USHF.L.U32 UR6, UR6, 0x1, URZ ;  /* 0x0000000106067899 */ /* 0x000fe4000800063f */
[----:B0-----:R-:W-:Y:S02]  /*02d0*/  ULEA UR9, UR9, UR4, 0x18 ;  /* 0x0000000409097291 */ /* 0x001fe4000f8ec03f */
[----:B------:R-:W-:-:S04]  /*02e0*/  UIADD3 UR4, -UR5, 0x100000, URZ ;  /* 0x0010000005047890 */ /* 0x000fc8000fffe13f */
[----:B------:R-:W-:Y:S02]  /*02f0*/  USHF.L.U32 UR5, UR4, 0xb, URZ ;  /* 0x0000000b04057899 */ /* 0x000fe4000800063f */
[----:B------:R-:W-:Y:S01]  /*0300*/  USHF.L.U32 UR4, UR4, 0x1, URZ ;  /* 0x0000000104047899 */ /* 0x000fe2000800063f */
[----:B------:R-:W0:Y:S11]  /*0310*/  FENCE.VIEW.ASYNC.S ;  /* 0x00000000000073c6 */ /* 0x000e360000000000 */
[----:B0-----:R0:W1:Y:S01]  /*0320*/  SYNCS.EXCH.64 URZ, [UR9], UR4 ;  /* 0x00000004093f75b2 */ /* 0x0010620008000100 */
[----:B------:R0:W2:Y:S01]  /*0330*/  SYNCS.EXCH.64 URZ, [UR9+0x20], UR6 ;  /* 0x00002006093f75b2 */ /* 0x0000a20008000100 */
[----:B------:R0:W3:Y:S01]  /*0340*/  SYNCS.EXCH.64 URZ, [UR9+0x8], UR4 ;  /* 0x00000804093f75b2 */ /* 0x0000e20008000100 */
[----:B------:R0:W4:Y:S01]  /*0350*/  SYNCS.EXCH.64 URZ, [UR9+0x28], UR6 ;  /* 0x00002806093f75b2 */ /* 0x0001220008000100 */
[----:B------:R0:W0:Y:S01]  /*0360*/  SYNCS.EXCH.64 URZ, [UR9+0x10], UR4 ;  /* 0x00001004093f75b2 */ /* 0x0000220008000100 */
[----:B------:R0:W0:Y:S01]  /*0370*/  SYNCS.EXCH.64 URZ, [UR9+0x30], UR6 ;  /* 0x00003006093f75b2 */ /* 0x0000220008000100 */
[----:B------:R0:W0:Y:S01]  /*0380*/  SYNCS.EXCH.64 URZ, [UR9+0x18], UR4 ;  /* 0x00001804093f75b2 */ /* 0x0000220008000100 */
[----:B------:R0:W0:Y:S01]  /*0390*/  SYNCS.EXCH.64 URZ, [UR9+0x38], UR6 ;  /* 0x00003806093f75b2 */ /* 0x0000220008000100 */
[----:B------:R-:W-:Y:S01]  /*03a0*/  NOP ;  /* 0x0000000000007918 */ /* 0x000fe20000000000 */
.L_x_2:
[----:B------:R-:W5:Y:S01]  /*03b0*/  SHFL.IDX PT, R0, R0, RZ, 0x1f ;  /* 0x00001fff00007589 */ /* 0x000f6200000e0000 */
[----:B------:R-:W1:Y:S01]  /*03c0*/  LDC R2, c[0x0][0x65c] ;  /* 0x00019700ff027b82 */ /* 0x000e620000000800 */
[----:B------:R-:W-:Y:S01]  /*03d0*/  ELECT P0, URZ, PT ;  /* 0x00000000003f782f */ /* 0x000fe20003800000 */
[----:B------:R-:W-:Y:S01]  /*03e0*/  IMAD.MOV.U32 R3, RZ, RZ, RZ ;  /* 0x000000ffff037224 */ /* 0x000fe200078e00ff */
[----:B0-----:R-:W-:Y:S01]  /*03f0*/  UMOV UR4, 0x20 ;  /* 0x0000002000047882 */ /* 0x001fe20000000000 */
[----:B------:R-:W-:Y:S01]  /*0400*/  NOP ;  /* 0x0000000000007918 */ /* 0x000fe20000000000 */
[----:B------:R-:W-:Y:S01]  /*0410*/  NOP ;  /* 0x0000000000007918 */ /* 0x000fe20000000000 */
[----:B-----5:R-:W-:Y:S02]  /*0420*/  ISETP.NE.OR P0, PT, R0, RZ, !P0 ;  /* 0x000000ff0000720c */ /* 0x020fe40004705670 */
[----:B-1----:R-:W-:Y:S01]  /*0430*/  ISETP.NE.AND P4, PT, R2, 0x1, PT ;  /* 0x000000010200780c */ /* 0x002fe20003f85270 */
[----:B------:R-:W0:Y:S01]  /*0440*/  S2R R0, SR_CTAID.Y ;  /* 0x0000000000007919 */ /* 0x000e220000002600 */
[----:B------:R-:W1:Y:S09]  /*0450*/  S2R R2, SR_CTAID.X ;  /* 0x0000000000027919 */ /* 0x000e720000002500 */
[----:B------:R-:W-:Y:S01]  /*0460*/  VOTEU.ALL UP0, P0 ;  /* 0x00000000003f7886 */ /* 0x000fe20000000000 */
[----:B------:R-:W-:Y:S01]  /*0470*/  VOTEU.ALL UP1, P0 ;  /* 0x00000000003f7886 */ /* 0x000fe20000020000 */
[----:B------:R-:W1:Y:S01]  /*0480*/  @P4 LDC R7, c[0x0][0x10] ;  /* 0x00000400ff074b82 */ /* 0x000e620000000800 */
[----:B------:R-:W-:-:S02]  /*0490*/  @P4 IMAD.MOV.U32 R5, RZ, RZ, RZ ;  /* 0x000000ffff054224 */ /* 0x000fc400078e00ff */
[----:B------:R-:W-:Y:S01]  /*04a0*/  @P4 IMAD.MOV.U32 R11, RZ, RZ, RZ ;  /* 0x000000ffff0b4224 */ /* 0x000fe200078e00ff */
[----:B------:R-:W-:Y:S01]  /*04b0*/  @!UP0 UMOV UR6, 0x400 ;  /* 0x0000040000068882 */ /* 0x000fe20000000000 */
[----:B------:R-:W-:-:S04]  /*04c0*/  @!UP0 UIADD3 UR4, -UR4, 0x100000, URZ ;  /* 0x0010000004048890 */ /* 0x000fc8000fffe13f */
[----:B------:R-:W-:Y:S02]  /*04d0*/  @!UP0 USHF.L.U32 UR5, UR4, 0xb, URZ ;  /* 0x0000000b04058899 */ /* 0x000fe4000800063f */
[----:B------:R-:W-:Y:S01]  /*04e0*/  @!UP0 USHF.L.U32 UR4, UR4, 0x1, URZ ;  /* 0x0000000104048899 */ /* 0x000fe2000800063f */
[----:B------:R-:W5:Y:S08]  /*04f0*/  @!P4 LDC R9, c[0x0][0xc] ;  /* 0x00000300ff09cb82 */ /* 0x000f700000000800 */
[----:B------:R-:W2:Y:S01]  /*0500*/  @!UP0 S2UR UR7, SR_CgaCtaId ;  /* 0x00000000000789c3 */ /* 0x000ea20000008800 */
[----:B0-----:R-:W-:-:S04]  /*0510*/  @P4 IMAD.MOV.U32 R4, RZ, RZ, R0 ;  /* 0x000000ffff044224 */ /* 0x001fc800078e0000 */
[----:B-1----:R-:W-:-:S04]  /*0520*/  @P4 IMAD.WIDE.U32 R6, R2, R7, R4 ;  /* 0x0000000702064225 */ /* 0x002fc800078e0004 */
[----:B------:R-:W-:Y:S02]  /*0530*/  @P4 IMAD.MOV.U32 R16, RZ, RZ, R6 ;  /* 0x000000ffff104224 */ /* 0x000fe400078e0006 */
[----:B------:R-:W-:Y:S02]  /*0540*/  @P4 IMAD.IADD R17, R7, 0x1, R11 ;  /* 0x0000000107114824 */ /* 0x000fe400078e020b */
[----:B-----5:R-:W-:-:S04]  /*0550*/  @!P4 IMAD.WIDE.U32 R4, R9, R0, R2 ;  /* 0x000000000904c225 */ /* 0x020fc800078e0002 */
[----:B------:R-:W-:Y:S02]  /*0560*/  @!P4 IMAD.MOV.U32 R16, RZ, RZ, R4 ;  /* 0x000000ffff10c224 */ /* 0x000fe400078e0004 */
[----:B------:R-:W-:Y:S01]  /*0570*/  @!P4 IMAD.MOV.U32 R17, RZ, RZ, R5 ;  /* 0x000000ffff11c224 */ /* 0x000fe200078e0005 */
[----:B--2---:R-:W-:Y:S02]  /*0580*/  @!UP0 ULEA UR6, UR7, UR6, 0x18 ;  /* 0x0000000607068291 */ /* 0x004fe4000f8ec03f */
[----:B------:R0:W-:Y:S01]  /*0590*/  STL [R1+0x74], R16 ;  /* 0x0000741001007387 */ /* 0x0001e20000100800 */
[----:B------:R-:W-:-:S03]  /*05a0*/  VOTEU.ALL UP0, P0 ;  /* 0x00000000003f7886 */ /* 0x000fc60000000000 */
[----:B------:R0:W-:Y:S04]  /*05b0*/  STL [R1+0x70], R17 ;  /* 0x0000701101007387 */ /* 0x0001e80000100800 */
[----:B------:R-:W1:Y:S02]  /*05c0*/  FENCE.VIEW.ASYNC.S ;  /* 0x00000000000073c6 */ /* 0x000e640000000000 */
[----:B-1----:R0:W3:Y:S01]  /*05d0*/  @!UP0 SYNCS.EXCH.64 URZ, [UR6+0x50], UR4 ;  /* 0x00005004063f85b2 */ /* 0x0020e20008000100 */
[----:B------:R0:W3:Y:S01]  /*05e0*/  @!UP1 SYNCS.EXCH.64 URZ, [UR6+0x58], UR4 ;  /* 0x00005804063f95b2 */ /* 0x0000e20008000100 */
[----:B------:R-:W-:Y:S01]  /*05f0*/  NOP ;  /* 0x0000000000007918 */ /* 0x000fe20000000000 */
[----:B---34-:R-:W-:Y:S06]  /*0600*/  BAR.SYNC.DEFER_BLOCKING 0x0 ;  /* 0x0000000000007b1d */ /* 0x018fec0000010000 */
[----:B0-----:R-:W-:Y:S05]  /*0610*/  @!P1 BRA `(.L_x_3) ;  /* 0x000000e400809947 */ /* 0x001fea0003800000 */
[----:B------:R-:W-:-:S06]  /*0620*/  UISETP.GT.U32.AND UP0, UPT, UR10, 0x1, UPT ;  /* 0x000000010a00788c */ /* 0x000fcc000bf04070 */
[----:B------:R-:W-:-:S13]  /*0630*/  PLOP3.LUT P0, PT, PT, PT, UP0, 0x80, 0x0 ;  /* 0x000000000000781c */ /* 0x000fda0003f0f008 */
[----:B------:R-:W-:Y:S05]  /*0640*/  @P0 EXIT ;  /* 0x000000000000094d */ /* 0x000fea0003800000 */
[----:B------:R-:W-:Y:S01]  /*0650*/  IMAD.MOV.U32 R6, RZ, RZ, -0x1 ;  /* 0xffffffffff067424 */ /* 0x000fe200078e00ff */
[----:B------:R-:W-:Y:S01]  /*0660*/  ULDC.64 UR4, c[0x0][0x650] ;  /* 0x0001940000047ab9 */ /* 0x000fe20000000a00 */
[----:B------:R-:W-:Y:S01]  /*0670*/  IMAD.MOV.U32 R5, RZ, RZ, -0x1 ;  /* 0xffffffffff057424 */ /* 0x000fe200078e00ff */
[----:B------:R-:W-:Y:S01]  /*0680*/  ISETP.GE.U32.AND P0, PT, R16, UR4, PT ;  /* 0x0000000410007c0c */ /* 0x000fe2000bf06070 */
[----:B------:R-:W-:Y:S01]  /*0690*/  UMOV UR12, 0xffffffff ;  /* 0xffffffff000c7882 */ /* 0x000fe20000000000 */
[----:B------:R0:W-:Y:S01]  /*06a0*/  STL [R1+0x7c], R6 ;  /* 0x00007c0601007387 */ /* 0x0001e20000100800 */
[----:B------:R-:W-:Y:S02]  /*06b0*/  PRMT R4, RZ, 0x7610, R4 ;  /* 0x00007610ff047816 */ /* 0x000fe40000000004 */
[----:B------:R-:W-:Y:S01]  /*06c0*/  ISETP.GE.U32.AND.EX P0, PT, R17, UR5, PT, P0 ;  /* 0x0000000511007c0c */ /* 0x000fe2000bf06100 */
[----:B------:R0:W-:-:S12]  /*06d0*/  STL [R1+0x78], R5 ;  /* 0x0000780501007387 */ /* 0x0001d80000100800 */
[----:B0-----:R-:W-:Y:S05]  /*06e0*/  @P0 BRA `(.L_x_4) ;  /* 0x0000000400680947 */ /* 0x001fea0003800000 */
[----:B------:R-:W0:Y:S01]  /*06f0*/  LDC.64 R12, c[0x0][0x628] ;  /* 0x00018a00ff0c7b82 */ /* 0x000e220000000a00 */
[----:B------:R-:W-:Y:S02]  /*0700*/  IMAD.MOV.U32 R4, RZ, RZ, R16 ;  /* 0x000000ffff047224 */ /* 0x000fe400078e0010 */
[----:B------:R-:W-:-:S05]  /*0710*/  IMAD.MOV.U32 R5, RZ, RZ, R17 ;  /* 0x000000ffff057224 */ /* 0x000fca00078e0011 */
[----:B------:R-:W1:Y:S08]  /*0720*/  LDC R10, c[0x0][0x630] ;  /* 0x00018c00ff0a7b82 */ /* 0x000e700000000800 */
[----:B------:R-:W2:Y:S01]  /*0730*/  LDC.64 R14, c[0x0][0x620] ;  /* 0x00018800ff0e7b82 */ /* 0x000ea20000000a00 */
[----:B0-----:R-:W-:-:S04]  /*0740*/  ISETP.NE.U32.AND P0, PT, R12, RZ, PT ;  /* 0x000000ff0c00720c */ /* 0x001fc80003f05070 */
[----:B------:R-:W-:-:S13]  /*0750*/  ISETP.NE.AND.EX P0, PT, R13, RZ, PT, P0 ;  /* 0x000000ff0d00720c */ /* 0x000fda0003f05300 */
[----:B-12---:R-:W-:Y:S05]  /*0760*/  @!P0 BRA `(.L_x_5) ;  /* 0x0000000000288947 */ /* 0x006fea0003800000 */
[----:B------:R-:W0:Y:S02]  /*0770*/  LDC R9, c[0x0][0x634] ;  /* 0x00018d00ff097b82 */ /* 0x000e240000000800 */
[----:B0-----:R-:W-:-:S05]  /*0780*/  IADD3 R9, P0, R16, R9, RZ ;  /* 0x0000000910097210 */ /* 0x001fca0007f1e0ff */
[----:B------:R-:W-:-:S04]  /*0790*/  IMAD.X R11, RZ, RZ, R17, P0 ;  /* 0x000000ffff0b7224 */ /* 0x000fc800000e0611 */
[----:B------:R-:W-:-:S04]  /*07a0*/  IMAD.WIDE.U32 R4, R11, R12, RZ ;  /* 0x0000000c0b047225 */ /* 0x000fc800078e00ff */
[----:B------:R-:W-:-:S04]  /*07b0*/  IMAD.WIDE.U32 R6, P0, R9, R13, R4 ;  /* 0x0000000d09067225 */ /* 0x000fc80007800004 */
[----:B------:R-:W-:-:S04]  /*07c0*/  IMAD.WIDE.U32 R4, R9, R12, RZ ;  /* 0x0000000c09047225 */ /* 0x000fc800078e00ff */
[----:B------:R-:W-:Y:S01]  /*07d0*/  IMAD.X R9, RZ, RZ, RZ, P0 ;  /* 0x000000ffff097224 */ /* 0x000fe200000e06ff */
[----:B------:R-:W-:Y:S01]  /*07e0*/  IADD3 RZ, P0, R5, R6, RZ ;  /* 0x0000000605ff7210 */ /* 0x000fe20007f1e0ff */
[----:B------:R-:W-:-:S04]  /*07f0*/  IMAD.MOV.U32 R8, RZ, RZ, R7 ;  /* 0x000000ffff087224 */ /* 0x000fc800078e0007 */
[----:B------:R-:W-:-:S08]  /*0800*/  IMAD.WIDE.U32.X R4, R11, R13, R8, P0 ;  /* 0x0000000d0b047225 */ /* 0x000fd000000e0408 */
.L_x_5:
[-CC-:B------:R-:W-:Y:S01]  /*0810*/  SHF.R.U64 R24, R4, R10.reuse, R5.reuse ;  /* 0x0000000a04187219 */ /* 0x180fe20000001205 */
[----:B------:R-:W0:Y:S01]  /*0820*/  LDC R8, c[0x0][0x618] ;  /* 0x00018600ff087b82 */ /* 0x000e220000000800 */
[----:B------:R-:W-:Y:S01]  /*0830*/  SHF.R.U32.HI R4, RZ, R10, R5 ;  /* 0x0000000aff047219 */ /* 0x000fe20000011605 */
[----:B------:R-:W-:Y:S01]  /*0840*/  ULDC UR4, c[0x0][0x150] ;  /* 0x0000540000047ab9 */ /* 0x000fe20000000800 */
[----:B------:R-:W-:Y:S01]  /*0850*/  IADD3 R9, P0, RZ, -R24, RZ ;  /* 0x80000018ff097210 */ /* 0x000fe20007f1e0ff */
[----:B------:R-:W-:Y:S01]  /*0860*/  IMAD.MOV.U32 R5, RZ, RZ, R17 ;  /* 0x000000ffff057224 */ /* 0x000fe200078e0011 */
[----:B------:R-:W-:-:S03]  /*0870*/  I2FP.F32.U32 R3, R2 ;  /* 0x0000000200037245 */ /* 0x000fc60000201000 */
[----:B------:R-:W1:Y:S01]  /*0880*/  LDC.64 R18, c[0x0][0x640] ;  /* 0x00019000ff127b82 */ /* 0x000e620000000a00 */
[----:B------:R-:W-:Y:S02]  /*0890*/  IMAD.X R11, RZ, RZ, ~R4, P0 ;  /* 0x000000ffff0b7224 */ /* 0x000fe400000e0e04 */
[----:B------:R-:W-:Y:S01]  /*08a0*/  FMUL R3, R3, UR4 ;  /* 0x0000000403037c20 */ /* 0x000fe20008400000 */
[----:B------:R-:W-:Y:S01]  /*08b0*/  IMAD.MOV.U32 R4, RZ, RZ, R16 ;  /* 0x000000ffff047224 */ /* 0x000fe200078e0010 */
[----:B------:R-:W-:Y:S01]  /*08c0*/  ULDC UR4, c[0x0][0x154] ;  /* 0x0000550000047ab9 */ /* 0x000fe20000000800 */
[-C--:B------:R-:W-:Y:S02]  /*08d0*/  IMAD R6, R11, R14.reuse, RZ ;  /* 0x0000000e0b067224 */ /* 0x080fe400078e02ff */
[C---:B------:R-:W-:Y:S01]  /*08e0*/  IMAD.WIDE.U32 R4, R9.reuse, R14, R4 ;  /* 0x0000000e09047225 */ /* 0x040fe200078e0004 */
[----:B------:R-:W2:Y:S01]  /*08f0*/  LDC R10, c[0x0][0x608] ;  /* 0x00018200ff0a7b82 */ /* 0x000ea20000000800 */
[----:B------:R-:W3:Y:S02]  /*0900*/  F2I.U32.TRUNC.NTZ R3, R3 ;  /* 0x0000000300037305 */ /* 0x000ee4000020f000 */
[----:B------:R-:W-:-:S04]  /*0910*/  IMAD R9, R9, R15, R6 ;  /* 0x0000000f09097224 */ /* 0x000fc800078e0206 */
[----:B------:R-:W-:Y:S01]  /*0920*/  IMAD.IADD R5, R5, 0x1, R9 ;  /* 0x0000000105057824 */ /* 0x000fe200078e0209 */
[----:B------:R-:W4:Y:S01]  /*0930*/  LDC R7, c[0x0][0x144] ;  /* 0x00005100ff077b82 */ /* 0x000f220000000800 */
[----:B------:R-:W-:-:S03]  /*0940*/  IMAD.MOV.U32 R9, RZ, RZ, 0x1 ;  /* 0x00000001ff097424 */ /* 0x000fc600078e00ff */
[----:B0-----:R-:W-:Y:S02]  /*0950*/  SHF.R.U64 R12, R4, R8, R5 ;  /* 0x00000008040c7219 */ /* 0x001fe40000001205 */
[----:B------:R-:W-:Y:S02]  /*0960*/  I2FP.F32.U32 R4, R0 ;  /* 0x0000000000047245 */ /* 0x000fe40000201000 */
[----:B------:R-:W0:Y:S01]  /*0970*/  LDC R14, c[0x0][0x658] ;  /* 0x00019600ff0e7b82 */ /* 0x000e220000000800 */
[----:B-1----:R-:W-:Y:S01]  /*0980*/  ISETP.NE.U32.AND P0, PT, R18, RZ, PT ;  /* 0x000000ff1200720c */ /* 0x002fe20003f05070 */
[----:B---3--:R-:W-:Y:S02]  /*0990*/  IMAD.MOV R6, RZ, RZ, -R3 ;  /* 0x000000ffff067224 */ /* 0x008fe400078e0a03 */
[----:B------:R-:W-:Y:S01]  /*09a0*/  FMUL R4, R4, UR4 ;  /* 0x0000000404047c20 */ /* 0x000fe20008400000 */
[----:B------:R-:W-:Y:S01]  /*09b0*/  SHF.R.U32.HI R3, RZ, R8, R5 ;  /* 0x00000008ff037219 */ /* 0x000fe20000011605 */
[----:B------:R-:W-:Y:S01]  /*09c0*/  IMAD.MOV.U32 R5, RZ, RZ, -0x1 ;  /* 0xffffffffff057424 */ /* 0x000fe200078e00ff */
[----:B------:R-:W-:Y:S01]  /*09d0*/  ISETP.NE.AND.EX P0, PT, R19, RZ, PT, P0 ;  /* 0x000000ff1300720c */ /* 0x000fe20003f05300 */
[----:B------:R1:W3:Y:S01]  /*09e0*/  F2I.U32.TRUNC.NTZ R11, R4 ;  /* 0x00000004000b7305 */ /* 0x0002e2000020f000 */
[----:B------:R-:W1:Y:S01]  /*09f0*/  LDC R13, c[0x0][0x148] ;  /* 0x00005200ff0d7b82 */ /* 0x000e620000000800 */
[----:B--2---:R-:W-:-:S02]  /*0a00*/  SHF.R.U64 R23, R12, R10, R3 ;  /* 0x0000000a0c177219 */ /* 0x004fc40000001203 */
[----:B------:R-:W-:-:S05]  /*0a10*/  SHF.R.U32.HI R3, RZ, R10, R3 ;  /* 0x0000000aff037219 */ /* 0x000fca0000011603 */
[----:B------:R-:W2:Y:S01]  /*0a20*/  LDC R17, c[0x0][0x600] ;  /* 0x00018000ff117b82 */ /* 0x000ea20000000800 */
[----:B----4-:R-:W-:-:S07]  /*0a30*/  IMAD R8, R7, R6, R2 ;  /* 0x0000000607087224 */ /* 0x010fce00078e0202 */
[----:B------:R-:W4:Y:S01]  /*0a40*/  LDC R16, c[0x0][0x648] ;  /* 0x00019200ff107b82 */ /* 0x000f220000000800 */
[-C--:B0-----:R-:W-:Y:S02]  /*0a50*/  SHF.L.U32 R2, R5, R14.reuse, RZ ;  /* 0x0000000e05027219 */ /* 0x081fe400000006ff */
[--C-:B------:R-:W-:Y:S02]  /*0a60*/  SHF.R.U64 R22, R23, R14, R3.reuse ;  /* 0x0000000e17167219 */ /* 0x100fe40000001203 */
[----:B------:R-:W-:Y:S02]  /*0a70*/  LOP3.LUT R10, RZ, R2, RZ, 0x33, !PT ;  /* 0x00000002ff0a7212 */ /* 0x000fe400078e33ff */
[-C--:B------:R-:W-:Y:S01]  /*0a80*/  SHF.R.U32.HI R3, RZ, R14.reuse, R3 ;  /* 0x0000000eff037219 */ /* 0x080fe20000011603 */
[----:B------:R-:W0:Y:S01]  /*0a90*/  LDC R21, c[0x0][0x638] ;  /* 0x00018e00ff157b82 */ /* 0x000e220000000800 */
[----:B------:R-:W-:Y:S01]  /*0aa0*/  SHF.L.U32 R9, R9, R14, RZ ;  /* 0x0000000e09097219 */ /* 0x000fe200000006ff */
[----:B------:R-:W-:-:S06]  /*0ab0*/  IMAD.MOV.U32 R2, RZ, RZ, R22 ;  /* 0x000000ffff027224 */ /* 0x000fcc00078e0016 */
[----:B------:R-:W0:Y:S01]  /*0ac0*/  LDC R20, c[0x0][0x610] ;  /* 0x00018400ff147b82 */ /* 0x000e220000000800 */
[----:B-1-3--:R-:W-:Y:S05]  /*0ad0*/  @!P0 BRA `(.L_x_6) ;  /* 0x0000000000288947 */ /* 0x00afea0003800000 */
[----:B------:R-:W1:Y:S02]  /*0ae0*/  LDC R7, c[0x0][0x64c] ;  /* 0x00019300ff077b82 */ /* 0x000e640000000800 */
[----:B-1----:R-:W-:-:S05]  /*0af0*/  IADD3 R7, P0, R22, R7, RZ ;  /* 0x0000000716077210 */ /* 0x002fca0007f1e0ff */
        /* <DEDUP_REMOVED lines=8> */
.L_x_6:
[----:B----4-:R-:W-:Y:S01]  /*0b80*/  SHF.R.U64 R2, R2, R16, R3 ;  /* 0x0000001002027219 */ /* 0x010fe20000001203 */
[----:B--2---:R-:W-:Y:S01]  /*0b90*/  VIADD R3, R17, 0xffffffff ;  /* 0xffffffff11037836 */ /* 0x004fe20000000000 */
[----:B------:R-:W-:Y:S01]  /*0ba0*/  LOP3.LUT R10, R23, R10, RZ, 0xc0, !PT ;  /* 0x0000000a170a7212 */ /* 0x000fe200078ec0ff */
[----:B------:R-:W-:Y:S01]  /*0bb0*/  IMAD.MOV R11, RZ, RZ, -R11 ;  /* 0x000000ffff0b7224 */ /* 0x000fe200078e0a0b */
[----:B------:R-:W-:Y:S01]  /*0bc0*/  R2UR UR12, R24 ;  /* 0x00000000180c72ca */ /* 0x000fe200000e0000 */
[----:B------:R-:W-:Y:S01]  /*0bd0*/  IMAD.MOV R4, RZ, RZ, -R2 ;  /* 0x000000ffff047224 */ /* 0x000fe200078e0a02 */
[----:B------:R-:W-:Y:S01]  /*0be0*/  LOP3.LUT R3, R12, R3, RZ, 0xc0, !PT ;  /* 0x000000030c037212 */ /* 0x000fe200078ec0ff */
[----:B------:R-:W-:Y:S02]  /*0bf0*/  @P4 IMAD R8, R13, R11, R0 ;  /* 0x0000000b0d084224 */ /* 0x000fe400078e0200 */
[----:B------:R-:W-:Y:S02]  /*0c00*/  IMAD R9, R9, R2, R10 ;  /* 0x0000000209097224 */ /* 0x000fe400078e020a */
[----:B0-----:R-:W-:-:S02]  /*0c10*/  IMAD R0, R4, R21, R22 ;  /* 0x0000001504007224 */ /* 0x001fc400078e0216 */
[----:B------:R-:W-:Y:S02]  /*0c20*/  IMAD R8, R9, R20, R8 ;  /* 0x0000001409087224 */ /* 0x000fe400078e0208 */
[----:B------:R-:W-:Y:S02]  /*0c30*/  IMAD R3, R0, R17, R3 ;  /* 0x0000001100037224 */ /* 0x000fe400078e0203 */
[----:B------:R-:W-:-:S03]  /*0c40*/  IMAD.MOV.U32 R4, RZ, RZ, 0x1 ;  /* 0x00000001ff047424 */ /* 0x000fc600078e00ff */
[----:B------:R-:W-:Y:S02]  /*0c50*/  SEL R2, R3, R8, !P4 ;  /* 0x0000000803027207 */ /* 0x000fe40006000000 */
[----:B------:R-:W-:-:S03]  /*0c60*/  SEL R0, R8, R3, !P4 ;  /* 0x0000000308007207 */ /* 0x000fc60006000000 */
[----:B------:R0:W-:Y:S04]  /*0c70*/  STL [R1+0x78], R2 ;  /* 0x0000780201007387 */ /* 0x0001e80000100800 */
[----:B------:R0:W-:Y:S02]  /*0c80*/  STL [R1+0x7c], R0 ;  /* 0x00007c0001007387 */ /* 0x0001e40000100800 */
.L_x_4:
[----:B------:R-:W-:-:S08]  /*0c90*/  NOP ;  /* 0x0000000000007918 */ /* 0x000fd00000000000 */
[----:B------:R-:W1:Y:S02]  /*0ca0*/  USETMAXREG.TRY_ALLOC.CTAPOOL UP0, 0xe8 ;  /* 0x000000e8000079c8 */ /* 0x000e640008000600 */
[----:B-1----:R-:W-:-:S13]  /*0cb0*/  PLOP3.LUT P0, PT, PT, PT, UP0, 0x80, 0x0 ;  /* 0x000000000000781c */ /* 0x002fda0003f0f008 */
[----:B------:R-:W-:Y:S05]  /*0cc0*/  @!P0 BRA `(.L_x_4) ;  /* 0xfffffffc00f08947 */ /* 0x000fea000383ffff */
[----:B------:R-:W-:Y:S01]  /*0cd0*/  ULDC.64 UR4, c[0x0][0x598] ;  /* 0x0001660000047ab9 */ /* 0x000fe20000000a00 */
[----:B------:R-:W-:Y:S01]  /*0ce0*/  ULDC.64 UR14, c[0x0][0x208] ;  /* 0x00008200000e7ab9 */ /* 0x000fe20000000a00 */
[----:B------:R-:W-:-:S04]  /*0cf0*/  ISETP.NE.U32.AND P0, PT, RZ, UR4, PT ;  /* 0x00000004ff007c0c */ /* 0x000fc8000bf05070 */
[----:B------:R-:W-:-:S13]  /*0d00*/  ISETP.NE.AND.EX P0, PT, RZ, UR5, PT, P0 ;  /* 0x00000005ff007c0c */ /* 0x000fda000bf05300 */
[----:B------:R-:W-:Y:S05]  /*0d10*/  @!P0 BRA `(.L_x_7) ;  /* 0x0000000000208947 */ /* 0x000fea0003800000 */
[----:B0-----:R-:W0:Y:S02]  /*0d20*/  LDC.64 R2, c[0x0][0x598] ;  /* 0x00016600ff027b82 */ /* 0x001e240000000a00 */
[----:B0-----:R-:W2:Y:S02]  /*0d30*/  LDG.E.64 R2, desc[UR14][R2.64] ;  /* 0x0000000e02027981 */ /* 0x001ea4000c1e1b00 */
[----:B--2---:R-:W-:-:S04]  /*0d40*/  ISETP.NE.U32.AND P0, PT, R2, RZ, PT ;  /* 0x000000ff0200720c */ /* 0x004fc80003f05070 */
[----:B------:R-:W-:-:S13]  /*0d50*/  ISETP.NE.AND.EX P0, PT, R3, RZ, PT, P0 ;  /* 0x000000ff0300720c */ /* 0x000fda0003f05300 */
[----:B------:R-:W-:Y:S05]  /*0d60*/  @!P0 BRA `(.L_x_7) ;  /* 0x00000000000c8947 */ /* 0x000fea0003800000 */
[----:B------:R-:W2:Y:S02]  /*0d70*/  LD.E R2, desc[UR14][R2.64] ;  /* 0x0000000e02027980 */ /* 0x000ea4000c101900 */
[----:B--2---:R-:W-:Y:S01]  /*0d80*/  R2UR UR20, R2 ;  /* 0x00000000021472ca */ /* 0x004fe200000e0000 */
[----:B------:R-:W-:-:S14]  /*0d90*/  BRA `(.L_x_8) ;  /* 0x0000000000247947 */ /* 0x000fdc0003800000 */
.L_x_7:
[----:B------:R-:W-:Y:S02]  /*0da0*/  ULDC.64 UR4, c[0x0][0x588] ;  /* 0x0001620000047ab9 */ /* 0x000fe40000000a00 */
[----:B------:R-:W-:-:S04]  /*0db0*/  ISETP.NE.U32.AND P0, PT, RZ, UR4, PT ;  /* 0x00000004ff007c0c */ /* 0x000fc8000bf05070 */
[----:B------:R-:W-:-:S13]  /*0dc0*/  ISETP.NE.AND.EX P0, PT, RZ, UR5, PT, P0 ;  /* 0x00000005ff007c0c */ /* 0x000fda000bf05300 */
[----:B------:R-:W-:Y:S05]  /*0dd0*/  @!P0 BRA `(.L_x_9) ;  /* 0x0000000000108947 */ /* 0x000fea0003800000 */
[----:B0-----:R-:W0:Y:S02]  /*0de0*/  LDC.64 R2, c[0x0][0x588] ;  /* 0x00016200ff027b82 */ /* 0x001e240000000a00 */
[----:B0-----:R-:W2:Y:S02]  /*0df0*/  LDG.E R2, desc[UR14][R2.64] ;  /* 0x0000000e02027981 */ /* 0x001ea4000c1e1900 */
[----:B--2---:R-:W-:Y:S01]  /*0e00*/  R2UR UR20, R2 ;  /* 0x00000000021472ca */ /* 0x004fe200000e0000 */
[----:B------:R-:W-:-:S14]  /*0e10*/  BRA `(.L_x_8) ;  /* 0x0000000000047947 */ /* 0x000fdc0003800000 */
.L_x_9:
[----:B------:R-:W-:-:S05]  /*0e20*/  ULDC UR20, c[0x0][0x580] ;  /* 0x0001600000147ab9 */ /* 0x000fca0000000800 */
.L_x_8:
[----:B------:R-:W-:Y:S02]  /*0e30*/  ULDC.64 UR4, c[0x0][0x5a0] ;  /* 0x0001680000047ab9 */ /* 0x000fe40000000a00 */
        /* <DEDUP_REMOVED lines=11> */
.L_x_10:
        /* <DEDUP_REMOVED lines=8> */
.L_x_12:
[----:B------:R-:W-:-:S05]  /*0f70*/  ULDC UR21, c[0x0][0x584] ;  /* 0x0001610000157ab9 */ /* 0x000fca0000000800 */
.L_x_11:
[----:B------:R-:W-:-:S13]  /*0f80*/  LOP3.LUT P0, RZ, R4, 0xff, RZ, 0xc0, !PT ;  /* 0x000000ff04ff7812 */ /* 0x000fda000780c0ff */
[----:B------:R-:W-:Y:S05]  /*0f90*/  @!P0 EXIT ;  /* 0x000000000000894d */ /* 0x000fea0003800000 */
[----:B------:R-:W-:Y:S01]  /*0fa0*/  ULDC UR4, c[0x0][0x28c] ;  /* 0x0000a30000047ab9 */ /* 0x000fe20000000800 */
[----:B------:R-:W-:Y:S02]  /*0fb0*/  ULOP3.LUT UR22, UR13, 0x1, URZ, 0xfc, !UPT ;  /* 0x000000010d167892 */ /* 0x000fe4000f8efc3f */
[----:B------:R-:W-:-:S04]  /*0fc0*/  UIADD3 UR4, UR4, 0x7f, URZ ;  /* 0x0000007f04047890 */ /* 0x000fc8000fffe03f */
[----:B------:R-:W-:-:S04]  /*0fd0*/  USHF.R.S32.HI UR5, URZ, 0x1f, UR4 ;  /* 0x0000001f3f057899 */ /* 0x000fc80008011404 */
[----:B------:R-:W-:-:S03]  /*0fe0*/  ULEA.HI UR5, UR5, UR4, URZ, 0x7 ;  /* 0x0000000405057291 */ /* 0x000fc6000f8f383f */
[----:B------:R-:W-:Y:S01]  /*0ff0*/  UMOV UR4, URZ ;  /* 0x0000003f00047c82 */ /* 0x000fe20008000000 */
[----:B------:R-:W-:-:S03]  /*1000*/  USHF.R.S32.HI UR9, URZ, 0x7, UR5 ;  /* 0x000000073f097899 */ /* 0x000fc60008011405 */
[----:B------:R-:W-:-:S09]  /*1010*/  UMOV UR5, URZ ;  /* 0x0000003f00057c82 */ /* 0x000fd20008000000 */
.L_x_293:
[----:B0-----:R-:W0:Y:S01]  /*1020*/  S2R R0, SR_TID.X ;  /* 0x0000000000007919 */ /* 0x001e220000002100 */
[----:B-1----:R-:W1:Y:S01]  /*1030*/  S2UR UR18, SR_CgaCtaId ;  /* 0x00000000001279c3 */ /* 0x002e620000008800 */
[----:B------:R-:W-:Y:S01]  /*1040*/  UMOV UR17, 0x400 ;  /* 0x0000040000117882 */ /* 0x000fe20000000000 */
[----:B------:R-:W-:Y:S01]  /*1050*/  UMOV UR6, URZ ;  /* 0x0000003f00067c82 */ /* 0x000fe20008000000 */
[----:B------:R-:W-:Y:S01]  /*1060*/  STL [R1+0x6c], RZ ;  /* 0x00006cff01007387 */ /* 0x000fe20000100800 */
[----:B------:R-:W-:Y:S01]  /*1070*/  UMOV UR7, URZ ;  /* 0x0000003f00077c82 */ /* 0x000fe20008000000 */
[----:B------:R-:W-:Y:S01]  /*1080*/  UMOV UR8, URZ ;  /* 0x0000003f00087c82 */ /* 0x000fe20008000000 */
[----:B------:R-:W-:Y:S01]  /*1090*/  UMOV UR23, UR5 ;  /* 0x0000000500177c82 */ /* 0x000fe20008000000 */
[----:B------:R-:W-:Y:S01]  /*10a0*/  STL [R1+0x68], RZ ;  /* 0x000068ff01007387 */ /* 0x000fe20000100800 */
[----:B--2---:R-:W2:Y:S01]  /*10b0*/  LDC R2, c[0x0][0x28c] ;  /* 0x0000a300ff027b82 */ /* 0x004ea20000000800 */
[----:B------:R-:W-:Y:S01]  /*10c0*/  UMOV UR24, UR4 ;  /* 0x0000000400187c82 */ /* 0x000fe20008000000 */
[----:B------:R-:W-:Y:S01]  /*10d0*/  CS2R R4, SRZ ;  /* 0x0000000000047805 */ /* 0x000fe2000001ff00 */
[----:B------:R-:W-:Y:S01]  /*10e0*/  STL [R1+0x64], RZ ;  /* 0x000064ff01007387 */ /* 0x000fe20000100800 */
[----:B------:R-:W-:-:S02]  /*10f0*/  CS2R R6, SRZ ;  /* 0x0000000000067805 */ /* 0x000fc4000001ff00 */
[----:B------:R-:W-:Y:S02]  /*1100*/  CS2R R8, SRZ ;  /* 0x0000000000087805 */ /* 0x000fe4000001ff00 */
[----:B------:R-:W-:Y:S01]  /*1110*/  CS2R R10, SRZ ;  /* 0x00000000000a7805 */ /* 0x000fe2000001ff00 */
[----:B------:R-:W-:Y:S01]  /*1120*/  STL [R1+0x60], RZ ;  /* 0x000060ff01007387 */ /* 0x000fe20000100800 */
[----:B------:R-:W-:Y:S02]  /*1130*/  CS2R R12, SRZ ;  /* 0x00000000000c7805 */ /* 0x000fe4000001ff00 */
[----:B------:R-:W-:Y:S02]  /*1140*/  CS2R R14, SRZ ;  /* 0x00000000000e7805 */ /* 0x000fe4000001ff00 */
        /* <DEDUP_REMOVED lines=12> */
[----:B------:R-:W-:Y:S02]  /*1210*/  CS2R R162, SRZ ;  /* 0x0000000000a27805 */ /* 0x000fe4000001ff00 */
[----:B0-----:R-:W-:Y:S01]  /*1220*/  LOP3.LUT R0, R0, 0x80, RZ, 0xc0, !PT ;  /* 0x0000008000007812 */ /* 0x001fe200078ec0ff */
[----:B------:R-:W-:Y:S01]  /*1230*/  STL [R1+0x50], RZ ;  /* 0x000050ff01007387 */ /* 0x000fe20000100800 */
[----:B--2---:R-:W-:Y:S02]  /*1240*/  ISETP.GE.AND P0, PT, R2, 0x1, PT ;  /* 0x000000010200780c */ /* 0x004fe40003f06270 */
[----:B------:R-:W-:Y:S02]  /*1250*/  CS2R R2, SRZ ;  /* 0x0000000000027805 */ /* 0x000fe4000001ff00 */
[----:B------:R-:W-:Y:S01]  /*1260*/  SHF.R.U32.HI R0, RZ, 0x7, R0 ;  /* 0x00000007ff007819 */ /* 0x000fe20000011600 */
        /* <DEDUP_REMOVED lines=8> */
[----:B------:R-:W0:Y:S01]  /*12f0*/  SHFL.IDX PT, R0, R0, RZ, 0x1f ;  /* 0x00001fff00007589 */ /* 0x000e2200000e0000 */
[----:B------:R-:W-:-:S02]  /*1300*/  CS2R R176, SRZ ;  /* 0x0000000000b07805 */ /* 0x000fc4000001ff00 */
[----:B------:R-:W-:Y:S02]  /*1310*/  CS2R R178, SRZ ;  /* 0x0000000000b27805 */ /* 0x000fe4000001ff00 */
[----:B------:R-:W-:Y:S01]  /*1320*/  CS2R R180, SRZ ;  /* 0x0000000000b47805 */ /* 0x000fe2000001ff00 */
[----:B------:R2:W-:Y:S01]  /*1330*/  STL [R1+0x44], RZ ;  /* 0x000044ff01007387 */ /* 0x0005e20000100800 */
[----:B------:R-:W-:Y:S02]  /*1340*/  CS2R R182, SRZ ;  /* 0x0000000000b67805 */ /* 0x000fe4000001ff00 */
[----:B------:R-:W-:Y:S02]  /*1350*/  CS2R R184, SRZ ;  /* 0x0000000000b87805 */ /* 0x000fe4000001ff00 */
[----:B------:R-:W-:Y:S01]  /*1360*/  CS2R R186, SRZ ;  /* 0x0000000000ba7805 */ /* 0x000fe2000001ff00 */
[----:B------:R2:W-:Y:S01]  /*1370*/  STL [R1+0x40], RZ ;  /* 0x000040ff01007387 */ /* 0x0005e20000100800 */
        /* <DEDUP_REMOVED lines=14> */
[----:B------:R-:W-:Y:S02]  /*1460*/  CS2R R210, SRZ ;  /* 0x0000000000d27805 */ /* 0x000fe4000001ff00 */
[----:B0-----:R-:W-:Y:S01]  /*1470*/  R2UR UR10, R0 ;  /* 0x00000000000a72ca */ /* 0x001fe200000e0000 */
[----:B------:R2:W-:Y:S01]  /*1480*/  STL [R1+0x30], RZ ;  /* 0x000030ff01007387 */ /* 0x0005e20000100800 */
[----:B------:R-:W-:Y:S01]  /*1490*/  IMAD.MOV.U32 R0, RZ, RZ, RZ ;  /* 0x000000ffff007224 */ /* 0x000fe200078e00ff */
[----:B------:R-:W-:-:S02]  /*14a0*/  CS2R R212, SRZ ;  /* 0x0000000000d47805 */ /* 0x000fc4000001ff00 */
[----:B------:R-:W-:Y:S01]  /*14b0*/  CS2R R214, SRZ ;  /* 0x0000000000d67805 */ /* 0x000fe2000001ff00 */
[----:B------:R2:W-:Y:S01]  /*14c0*/  STL [R1+0x2c], RZ ;  /* 0x00002cff01007387 */ /* 0x0005e20000100800 */
[----:B------:R-:W-:Y:S02]  /*14d0*/  CS2R R216, SRZ ;  /* 0x0000000000d87805 */ /* 0x000fe4000001ff00 */
[----:B------:R-:W-:Y:S02]  /*14e0*/  CS2R R218, SRZ ;  /* 0x0000000000da7805 */ /* 0x000fe4000001ff00 */
[----:B------:R-:W-:Y:S01]  /*14f0*/  CS2R R220, SRZ ;  /* 0x0000000000dc7805 */ /* 0x000fe2000001ff00 */
[----:B------:R2:W-:Y:S01]  /*1500*/  STL [R1+0x28], RZ ;  /* 0x000028ff01007387 */ /* 0x0005e20000100800 */
[----:B------:R-:W-:Y:S02]  /*1510*/  CS2R R222, SRZ ;  /* 0x0000000000de7805 */ /* 0x000fe4000001ff00 */
[----:B------:R-:W-:-:S02]  /*1520*/  CS2R R224, SRZ ;  /* 0x0000000000e07805 */ /* 0x000fc4000001ff00 */
[----:B------:R-:W-:Y:S01]  /*1530*/  CS2R R226, SRZ ;  /* 0x0000000000e27805 */ /* 0x000fe2000001ff00 */
[----:B------:R2:W-:Y:S01]  /*1540*/  STL [R1+0x24], RZ ;  /* 0x000024ff01007387 */ /* 0x0005e20000100800 */
[----:B------:R-:W-:Y:S01]  /*1550*/  ULEA.HI UR11, UR10, UR10, URZ, 0x1 ;  /* 0x0000000a0a0b7291 */ /* 0x000fe2000f8f083f */
[----:B------:R-:W-:Y:S01]  /*1560*/  IMAD.MOV.U32 R228, RZ, RZ, RZ ;  /* 0x000000ffffe47224 */ /* 0x000fe200078e00ff */
[----:B------:R-:W-:Y:S01]  /*1570*/  CS2R R88, SRZ ;  /* 0x0000000000587805 */ /* 0x000fe2000001ff00 */
[----:B------:R2:W-:Y:S01]  /*1580*/  STL [R1+0x20], RZ ;  /* 0x000020ff01007387 */ /* 0x0005e20000100800 */
[----:B------:R-:W-:Y:S01]  /*1590*/  ULOP3.LUT UR16, UR11, 0x7fffe, URZ, 0xc0, !UPT ;  /* 0x0007fffe0b107892 */ /* 0x000fe2000f8ec03f */
[----:B------:R-:W-:Y:S01]  /*15a0*/  CS2R R90, SRZ ;  /* 0x00000000005a7805 */ /* 0x000fe2000001ff00 */
[----:B-1----:R-:W-:Y:S01]  /*15b0*/  ULEA UR11, UR18, UR17, 0x18 ;  /* 0x00000011120b7291 */ /* 0x002fe2000f8ec03f */
[----:B------:R2:W-:Y:S01]  /*15c0*/  STL [R1+0x1c], RZ ;  /* 0x00001cff01007387 */ /* 0x0005e20000100800 */
[----:B------:R-:W-:Y:S01]  /*15d0*/  UIADD3 UR16, UR10, -UR16, URZ ;  /* 0x800000100a107290 */ /* 0x000fe2000fffe03f */
[----:B------:R-:W-:-:S02]  /*15e0*/  CS2R R92, SRZ ;  /* 0x00000000005c7805 */ /* 0x000fc4000001ff00 */
[----:B------:R-:W-:Y:S01]  /*15f0*/  CS2R R94, SRZ ;  /* 0x00000000005e7805 */ /* 0x000fe2000001ff00 */
[----:B------:R2:W-:Y:S01]  /*1600*/  STL [R1+0x18], RZ ;  /* 0x000018ff01007387 */ /* 0x0005e20000100800 */
[----:B------:R-:W-:Y:S01]  /*1610*/  ULEA UR16, UR16, UR11, 0xd ;  /* 0x0000000b10107291 */ /* 0x000fe2000f8e683f */
[----:B------:R-:W-:Y:S02]  /*1620*/  CS2R R96, SRZ ;  /* 0x0000000000607805 */ /* 0x000fe4000001ff00 */
[----:B------:R-:W-:Y:S01]  /*1630*/  CS2R R98, SRZ ;  /* 0x0000000000627805 */ /* 0x000fe2000001ff00 */
[----:B------:R2:W-:Y:S01]  /*1640*/  STL [R1+0x14], RZ ;  /* 0x000014ff01007387 */ /* 0x0005e20000100800 */
[----:B------:R-:W-:Y:S01]  /*1650*/  UIADD3 UR16, UR16, 0x100, URZ ;  /* 0x0000010010107890 */ /* 0x000fe2000fffe03f */
[----:B------:R-:W-:Y:S02]  /*1660*/  CS2R R100, SRZ ;  /* 0x0000000000647805 */ /* 0x000fe4000001ff00 */
[----:B------:R-:W-:Y:S01]  /*1670*/  CS2R R102, SRZ ;  /* 0x0000000000667805 */ /* 0x000fe2000001ff00 */
[----:B------:R2:W-:Y:S01]  /*1680*/  STL [R1+0x10], RZ ;  /* 0x000010ff01007387 */ /* 0x0005e20000100800 */
[----:B------:R-:W-:Y:S01]  /*1690*/  USHF.R.U32.HI UR10, URZ, 0x4, UR16 ;  /* 0x000000043f0a7899 */ /* 0x000fe20008011610 */
[----:B------:R-:W-:-:S02]  /*16a0*/  CS2R R104, SRZ ;  /* 0x0000000000687805 */ /* 0x000fc4000001ff00 */
[----:B------:R-:W-:Y:S01]  /*16b0*/  CS2R R106, SRZ ;  /* 0x00000000006a7805 */ /* 0x000fe2000001ff00 */
[----:B------:R2:W-:Y:S01]  /*16c0*/  STL [R1+0xc], RZ ;  /* 0x00000cff01007387 */ /* 0x0005e20000100800 */
[----:B------:R-:W-:Y:S01]  /*16d0*/  ULOP3.LUT UR10, UR10, 0x3fff, URZ, 0xc0, !UPT ;  /* 0x00003fff0a0a7892 */ /* 0x000fe2000f8ec03f */
        /* <DEDUP_REMOVED lines=10> */
[----:B------:R2:W-:Y:S01]  /*1780*/  STL [R1], RZ ;  /* 0x000000ff01007387 */ /* 0x0005e20000100800 */
[----:B------:R-:W-:Y:S02]  /*1790*/  CS2R R124, SRZ ;  /* 0x00000000007c7805 */ /* 0x000fe4000001ff00 */
[----:B------:R-:W-:Y:S02]  /*17a0*/  CS2R R126, SRZ ;  /* 0x00000000007e7805 */ /* 0x000fe4000001ff00 */
[----:B------:R-:W-:Y:S02]  /*17b0*/  CS2R R128, SRZ ;  /* 0x0000000000807805 */ /* 0x000fe4000001ff00 */
[----:B------:R-:W-:-:S02]  /*17c0*/  CS2R R130, SRZ ;  /* 0x0000000000827805 */ /* 0x000fc4000001ff00 */
[----:B------:R-:W-:Y:S02]  /*17d0*/  CS2R R132, SRZ ;  /* 0x0000000000847805 */ /* 0x000fe4000001ff00 */
[----:B------:R-:W-:Y:S02]  /*17e0*/  CS2R R134, SRZ ;  /* 0x0000000000867805 */ /* 0x000fe4000001ff00 */
        /* <DEDUP_REMOVED lines=9> */
[----:B---34-:R-:W-:-:S02]  /*1880*/  CS2R R26, SRZ ;  /* 0x00000000001a7805 */ /* 0x018fc4000001ff00 */
        /* <DEDUP_REMOVED lines=29> */
[----:B------:R-:W-:Y:S01]  /*1a60*/  CS2R R86, SRZ ;  /* 0x0000000000567805 */ /* 0x000fe2000001ff00 */
[----:B--2---:R-:W-:Y:S06]  /*1a70*/  @!P0 BRA `(.L_x_13) ;  /* 0x0000001000c08947 */ /* 0x004fec0003800000 */
[----:B------:R-:W-:-:S06]  /*1a80*/  UISETP.NE.AND UP0, UPT, UR22, 0x3, UPT ;  /* 0x000000031600788c */ /* 0x000fcc000bf05270 */
[----:B------:R-:W-:-:S13]  /*1a90*/  PLOP3.LUT P1, PT, PT, PT, UP0, 0x80, 0x0 ;  /* 0x000000000000781c */ /* 0x000fda0003f2f008 */
[----:B------:R-:W-:Y:S05]  /*1aa0*/  @!P1 BRA `(.L_x_14) ;  /* 0x0000000000049947 */ /* 0x000fea0003800000 */
[----:B------:R-:W-:Y:S01]  /*1ab0*/  BPT.TRAP 0x1 ;  /* 0x000000040000795c */ /* 0x000fe20000300000 */
.L_x_14:
[----:B------:R-:W-:Y:S01]  /*1ac0*/  ULEA UR6, UR5, UR11, 0x3 ;  /* 0x0000000b05067291 */ /* 0x000fe2000f8e183f */
[----:B------:R-:W-:-:S05]  /*1ad0*/  IMAD.U32 R0, RZ, RZ, UR4 ;  /* 0x00000004ff007e24 */ /* 0x000fca000f8e00ff */
[----:B------:R-:W-:-:S04]  /*1ae0*/  SHF.L.U32 R0, R0, 0x1f, RZ ;  /* 0x0000001f00007819 */ /* 0x000fc800000006ff */
[----:B------:R0:W1:Y:S01]  /*1af0*/  SYNCS.PHASECHK.TRANS64.TRYWAIT P0, [UR6], R0 ;  /* 0x00000000ff0075a7 */ /* 0x0000620008000146 */
[----:B------:R-:W-:Y:S05]  /*1b00*/  @!P1 BRA `(.L_x_15) ;  /* 0x0000000000049947 */ /* 0x000fea0003800000 */
[----:B------:R-:W-:Y:S01]  /*1b10*/  BPT.TRAP 0x1 ;  /* 0x000000040000795c */ /* 0x000fe20000300000 */
.L_x_15:
[----:B-1----:R-:W-:Y:S05]  /*1b20*/  @P0 BRA `(.L_x_16) ;  /* 0x0000000000080947 */ /* 0x002fea0003800000 */
[----:B------:R-:W1:Y:S02]  /*1b30*/  SYNCS.PHASECHK.TRANS64.TRYWAIT P0, [UR6], R0 ;  /* 0x00000000ff0075a7 */ /* 0x000e640008000146 */
[----:B-1----:R-:W-:Y:S05]  /*1b40*/  @!P0 BRA `(.L_x_17) ;  /* 0x000000e400f08947 */ /* 0x002fea0003800000 */
.L_x_16:
[----:B------:R-:W-:Y:S01]  /*1b50*/  UIADD3 UR6, UR11, 0x20100, URZ ;  /* 0x000201000b067890 */ /* 0x000fe2000fffe03f */
[----:B------:R-:W-:Y:S01]  /*1b60*/  WARPGROUP.ARRIVE ;  /* 0x00000000000079c5 */ /* 0x000fe20000000000 */
[----:B------:R-:W-:Y:S01]  /*1b70*/  ULOP3.LUT UR7, UR10, 0x10000, URZ, 0xfc, !UPT ;  /* 0x000100000a077892 */ /* 0x000fe2000f8efc3f */
[----:B------:R2:W-:Y:S01]  /*1b80*/  STL [R1+0x6c], RZ ;  /* 0x00006cff01007387 */ /* 0x0005e20000100800 */
[----:B------:R-:W-:Y:S01]  /*1b90*/  USHF.R.U32.HI UR6, URZ, 0x4, UR6 ;  /* 0x000000043f067899 */ /* 0x000fe20008011606 */
[----:B01----:R-:W-:Y:S01]  /*1ba0*/  IMAD.MOV.U32 R0, RZ, RZ, RZ ;  /* 0x000000ffff007224 */ /* 0x003fe200078e00ff */
[----:B------:R-:W-:Y:S01]  /*1bb0*/  ULEA UR7, UR5, UR7, 0xb ;  /* 0x0000000705077291 */ /* 0x000fe2000f8e583f */
[----:B------:R2:W-:Y:S01]  /*1bc0*/  STL [R1+0x68], RZ ;  /* 0x000068ff01007387 */ /* 0x0005e20000100800 */
[----:B------:R-:W-:Y:S01]  /*1bd0*/  ULOP3.LUT UR6, UR6, 0x3fff, URZ, 0xc0, !UPT ;  /* 0x00003fff06067892 */ /* 0x000fe2000f8ec03f */
[----:B------:R-:W-:Y:S01]  /*1be0*/  CS2R R2, SRZ ;  /* 0x0000000000027805 */ /* 0x000fe2000001ff00 */
[----:B------:R-:W-:Y:S01]  /*1bf0*/  UMOV UR17, 0x40000040 ;  /* 0x4000004000117882 */ /* 0x000fe20000000000 */
[----:B------:R-:W-:Y:S01]  /*1c00*/  UMOV UR19, 0x40000040 ;  /* 0x4000004000137882 */ /* 0x000fe20000000000 */
[----:B------:R-:W-:Y:S01]  /*1c10*/  ULOP3.LUT UR6, UR6, 0x10000, URZ, 0xfc, !UPT ;  /* 0x0001000006067892 */ /* 0x000fe2000f8efc3f */
[----:B------:R2:W-:Y:S01]  /*1c20*/  STL [R1+0x64], RZ ;  /* 0x000064ff01007387 */ /* 0x0005e20000100800 */
[----:B------:R-:W-:Y:S01]  /*1c30*/  UMOV UR16, UR7 ;  /* 0x0000000700107c82 */ /* 0x000fe20008000000 */
[----:B------:R-:W-:Y:S01]  /*1c40*/  CS2R R4, SRZ ;  /* 0x0000000000047805 */ /* 0x000fe2000001ff00 */
[----:B------:R-:W-:Y:S01]  /*1c50*/  ULEA UR8, UR5, UR6, 0xa ;  /* 0x0000000605087291 */ /* 0x000fe2000f8e503f */
[----:B------:R2:W-:Y:S01]  /*1c60*/  STL [R1+0x60], RZ ;  /* 0x000060ff01007387 */ /* 0x0005e20000100800 */
[----:B------:R-:W-:Y:S01]  /*1c70*/  CS2R R6, SRZ ;  /* 0x0000000000067805 */ /* 0x000fe2000001ff00 */
[----:B------:R-:W-:Y:S01]  /*1c80*/  UMOV UR6, 0x4 ;  /* 0x0000000400067882 */ /* 0x000fe20000000000 */
[----:B------:R-:W-:Y:S01]  /*1c90*/  CS2R R8, SRZ ;  /* 0x0000000000087805 */ /* 0x000fe2000001ff00 */
[----:B------:R2:W-:Y:S01]  /*1ca0*/  STL [R1+0x5c], RZ ;  /* 0x00005cff01007387 */ /* 0x0005e20000100800 */
[----:B------:R-:W-:Y:S01]  /*1cb0*/  CS2R R10, SRZ ;  /* 0x00000000000a7805 */ /* 0x000fe2000001ff00 */
[----:B------:R-:W-:Y:S01]  /*1cc0*/  UMOV UR18, UR8 ;  /* 0x0000000800127c82 */ /* 0x000fe20008000000 */
[----:B------:R-:W-:Y:S01]  /*1cd0*/  CS2R R12, SRZ ;  /* 0x00000000000c7805 */ /* 0x000fe2000001ff00 */
[----:B------:R-:W-:Y:S01]  /*1ce0*/  QGMMA.64x128x32.F32.E5M2.E5M2 R88, gdesc[UR16], RZ, !UPT ;  /* 0x01e00000105879f3 */ /* 0x000fe2000c7038ff */
[----:B------:R-:W-:Y:S01]  /*1cf0*/  UIADD3 UR16, UR7, 0x400, URZ ;  /* 0x0000040007107890 */ /* 0x000fe2000fffe03f */
[----:B------:R2:W-:Y:S01]  /*1d00*/  STL [R1+0x58], RZ ;  /* 0x000058ff01007387 */ /* 0x0005e20000100800 */
[----:B------:R-:W-:Y:S01]  /*1d10*/  UMOV UR17, 0x40000040 ;  /* 0x4000004000117882 */ /* 0x000fe20000000000 */
[----:B------:R-:W-:-:S02]  /*1d20*/  CS2R R14, SRZ ;  /* 0x00000000000e7805 */ /* 0x000fc4000001ff00 */
[----:B------:R-:W-:Y:S01]  /*1d30*/  CS2R R16, SRZ ;  /* 0x0000000000107805 */ /* 0x000fe2000001ff00 */
[----:B------:R2:W-:Y:S01]  /*1d40*/  STL [R1+0x54], RZ ;  /* 0x000054ff01007387 */ /* 0x0005e20000100800 */
[----:B------:R-:W-:Y:S02]  /*1d50*/  CS2R R18, SRZ ;  /* 0x0000000000127805 */ /* 0x000fe4000001ff00 */
[----:B------:R-:W-:Y:S02]  /*1d60*/  CS2R R20, SRZ ;  /* 0x0000000000147805 */ /* 0x000fe4000001ff00 */
[----:B------:R-:W-:Y:S01]  /*1d70*/  CS2R R22, SRZ ;  /* 0x0000000000167805 */ /* 0x000fe2000001ff00 */
[----:B------:R2:W-:Y:S01]  /*1d80*/  STL [R1+0x50], RZ ;  /* 0x000050ff01007387 */ /* 0x0005e20000100800 */
[----:B------:R-:W-:Y:S01]  /*1d90*/  CS2R R152, SRZ ;  /* 0x0000000000987805 */ /* 0x000fe2000001ff00 */
[----:B------:R-:W-:Y:S01]  /*1da0*/  QGMMA.64x128x32.F32.E5M2.E5M2 R24, gdesc[UR16], RZ, !UPT ;  /* 0x01e00000101879f3 */ /* 0x000fe2000c7038ff */
[----:B------:R-:W-:Y:S01]  /*1db0*/  UIADD3 UR16, UR7, 0x2, URZ ;  /* 0x0000000207107890 */ /* 0x000fe2000fffe03f */
[----:B------:R2:W-:Y:S01]  /*1dc0*/  STL [R1+0x4c], RZ ;  /* 0x00004cff01007387 */ /* 0x0005e20000100800 */
[----:B------:R-:W-:Y:S01]  /*1dd0*/  UIADD3 UR18, UR8, 0x2, URZ ;  /* 0x0000000208127890 */ /* 0x000fe2000fffe03f */
[----:B------:R-:W-:Y:S01]  /*1de0*/  CS2R R154, SRZ ;  /* 0x00000000009a7805 */ /* 0x000fe2000001ff00 */
[----:B------:R-:W-:Y:S01]  /*1df0*/  UMOV UR17, 0x40000040 ;  /* 0x4000004000117882 */ /* 0x000fe20000000000 */
[----:B------:R-:W-:Y:S01]  /*1e00*/  UMOV UR19, 0x40000040 ;  /* 0x4000004000137882 */ /* 0x000fe20000000000 */
        /* <DEDUP_REMOVED lines=49> */
[----:B------:R-:W-:-:S03]  /*2120*/  IMAD.MOV.U32 R228, RZ, RZ, RZ ;  /* 0x000000ffffe47224 */ /* 0x000fc600078e00ff */
[----:B------:R2:W-:Y:S04]  /*2130*/  STL [R1+0x14], RZ ;  /* 0x000014ff01007387 */ /* 0x0005e80000100800 */
[----:B------:R2:W-:Y:S04]  /*2140*/  STL [R1+0x10], RZ ;  /* 0x000010ff01007387 */ /* 0x0005e80000100800 */
[----:B------:R2:W-:Y:S04]  /*2150*/  STL [R1+0xc], RZ ;  /* 0x00000cff01007387 */ /* 0x0005e80000100800 */
[----:B------:R2:W-:Y:S04]  /*2160*/  STL [R1+0x8], RZ ;  /* 0x000008ff01007387 */ /* 0x0005e80000100800 */
[----:B------:R2:W-:Y:S04]  /*2170*/  STL [R1+0x4], RZ ;  /* 0x000004ff01007387 */ /* 0x0005e80000100800 */
[----:B------:R2:W-:Y:S01]  /*2180*/  STL [R1], RZ ;  /* 0x000000ff01007387 */ /* 0x0005e20000100800 */
[----:B------:R-:W-:Y:S01]  /*2190*/  QGMMA.64x128x32.F32.E5M2.E5M2 R88, gdesc[UR16], R88 ;  /* 0x01e00000105879f3 */ /* 0x000fe20008703858 */
[----:B------:R-:W-:Y:S01]  /*21a0*/  UIADD3 UR16, UR7, 0x402, URZ ;  /* 0x0000040207107890 */ /* 0x000fe2000fffe03f */
[----:B------:R-:W-:-:S10]  /*21b0*/  UMOV UR17, 0x40000040 ;  /* 0x4000004000117882 */ /* 0x000fd40000000000 */
[----:B------:R-:W-:Y:S01]  /*21c0*/  QGMMA.64x128x32.F32.E5M2.E5M2 R24, gdesc[UR16], R24 ;  /* 0x01e00000101879f3 */ /* 0x000fe20008703818 */
[----:B------:R-:W-:Y:S02]  /*21d0*/  UIADD3 UR16, UR7, 0x4, URZ ;  /* 0x0000000407107890 */ /* 0x000fe4000fffe03f */
[----:B------:R-:W-:Y:S01]  /*21e0*/  UIADD3 UR18, UR8, 0x4, URZ ;  /* 0x0000000408127890 */ /* 0x000fe2000fffe03f */
[----:B------:R-:W-:Y:S01]  /*21f0*/  UMOV UR17, 0x40000040 ;  /* 0x4000004000117882 */ /* 0x000fe20000000000 */
[----:B------:R-:W-:-:S07]  /*2200*/  UMOV UR19, 0x40000040 ;  /* 0x4000004000137882 */ /* 0x000fce0000000000 */
        /* <DEDUP_REMOVED lines=10> */
[----:B------:R-:W-:Y:S02]  /*22b0*/  UMOV UR17, 0x40000040 ;  /* 0x4000004000117882 */ /* 0x000fe40000000000 */
[----:B------:R-:W-:Y:S02]  /*22c0*/  ULDC UR7, c[0x0][0x50c] ;  /* 0x0001430000077ab9 */ /* 0x000fe40000000800 */
[----:B------:R-:W-:-:S04]  /*22d0*/  UISETP.NE.AND UP0, UPT, UR7, 0x4, UPT ;  /* 0x000000040700788c */ /* 0x000fc8000bf05270 */
[----:B------:R-:W-:Y:S02]  /*22e0*/  USEL UR7, URZ, 0x1, UP0 ;  /* 0x000000013f077887 */ /* 0x000fe40008000000 */
[----:B------:R-:W-:Y:S04]  /*22f0*/  QGMMA.64x128x32.F32.E5M2.E5M2 R24, gdesc[UR16], R24, gsb0 ;  /* 0x01e00000101879f3 */ /* 0x000fe80008003818 */
[----:B------:R-:W-:-:S13]  /*2300*/  ISETP.NE.AND P0, PT, RZ, UR7, PT ;  /* 0x00000007ff007c0c */ /* 0x000fda000bf05270 */
[----:B--2---:R-:W-:Y:S05]  /*2310*/  @!P0 BRA `(.L_x_18) ;  /* 0x0000000800808947 */ /* 0x004fea0003800000 */
[----:B------:R-:W-:Y:S02]  /*2320*/  WARPGROUP.DEPBAR.LE gsb0, 0x0 ;  /* 0x00008000000079c5 */ /* 0x000fe40000010000 */
[----:B------:R-:W-:-:S01]  /*2330*/  FADD R227, RZ, R89 ;  /* 0x00000059ffe37221 */ /* 0x000fc20000000000 */
[----:B------:R-:W-:Y:S01]  /*2340*/  FADD R228, RZ, R88 ;  /* 0x00000058ffe47221 */ /* 0x000fe20000000000 */
[----:B------:R-:W-:-:S01]  /*2350*/  FADD R226, RZ, R90 ;  /* 0x0000005affe27221 */ /* 0x000fc20000000000 */
[----:B------:R-:W-:Y:S01]  /*2360*/  FADD R225, RZ, R91 ;  /* 0x0000005bffe17221 */ /* 0x000fe20000000000 */
[----:B------:R-:W-:-:S01]  /*2370*/  FADD R224, RZ, R92 ;  /* 0x0000005cffe07221 */ /* 0x000fc20000000000 */
[----:B------:R0:W-:Y:S01]  /*2380*/  STL [R1+0x80], R227 ;  /* 0x000080e301007387 */ /* 0x0001e20000100800 */
[----:B------:R-:W-:-:S01]  /*2390*/  FADD R223, RZ, R93 ;  /* 0x0000005dffdf7221 */ /* 0x000fc20000000000 */
[----:B------:R-:W-:Y:S01]  /*23a0*/  FADD R222, RZ, R94 ;  /* 0x0000005effde7221 */ /* 0x000fe20000000000 */
[----:B------:R-:W-:-:S01]  /*23b0*/  FADD R221, RZ, R95 ;  /* 0x0000005fffdd7221 */ /* 0x000fc20000000000 */
[----:B------:R-:W-:Y:S01]  /*23c0*/  FADD R220, RZ, R96 ;  /* 0x00000060ffdc7221 */ /* 0x000fe20000000000 */
[----:B------:R-:W-:-:S01]  /*23d0*/  FADD R219, RZ, R97 ;  /* 0x00000061ffdb7221 */ /* 0x000fc20000000000 */
[----:B------:R-:W-:Y:S01]  /*23e0*/  FADD R218, RZ, R98 ;  /* 0x00000062ffda7221 */ /* 0x000fe20000000000 */
[----:B------:R-:W-:-:S01]  /*23f0*/  FADD R217, RZ, R99 ;  /* 0x00000063ffd97221 */ /* 0x000fc20000000000 */
[----:B------:R-:W-:Y:S01]  /*2400*/  FADD R216, RZ, R100 ;  /* 0x00000064ffd87221 */ /* 0x000fe20000000000 */
[----:B------:R-:W-:-:S01]  /*2410*/  FADD R215, RZ, R101 ;  /* 0x00000065ffd77221 */ /* 0x000fc20000000000 */
[----:B0-----:R-:W-:Y:S01]  /*2420*/  FADD R227, RZ, R60 ;  /* 0x0000003cffe37221 */ /* 0x001fe20000000000 */
[----:B------:R-:W-:-:S01]  /*2430*/  FADD R214, RZ, R102 ;  /* 0x00000066ffd67221 */ /* 0x000fc20000000000 */
[----:B------:R-:W-:Y:S01]  /*2440*/  FADD R213, RZ, R103 ;  /* 0x00000067ffd57221 */ /* 0x000fe20000000000 */
[----:B------:R-:W-:-:S01]  /*2450*/  FADD R212, RZ, R104 ;  /* 0x00000068ffd47221 */ /* 0x000fc20000000000 */
[----:B------:R-:W-:Y:S01]  /*2460*/  FADD R211, RZ, R105 ;  /* 0x00000069ffd37221 */ /* 0x000fe20000000000 */
[----:B------:R0:W-:Y:S01]  /*2470*/  STL [R1], R227 ;  /* 0x000000e301007387 */ /* 0x0001e20000100800 */
        /* <DEDUP_REMOVED lines=94> */
[----:B0-----:R-:W-:-:S05]  /*2a60*/  FADD R227, RZ, R67 ;  /* 0x00000043ffe37221 */ /* 0x001fca0000000000 */
[----:B------:R0:W-:Y:S02]  /*2a70*/  STL [R1+0x1c], R227 ;  /* 0x00001ce301007387 */ /* 0x0001e40000100800 */
        /* <DEDUP_REMOVED lines=39> */
[----:B------:R0:W-:Y:S04]  /*2cf0*/  STL [R1+0x6c], R227 ;  /* 0x00006ce301007387 */ /* 0x0001e80000100800 */
[----:B0-----:R0:W5:Y:S01]  /*2d00*/  LDL.LU R227, [R1+0x80] ;  /* 0x0000800001e37983 */ /* 0x0011620000300800 */
[----:B------:R-:W-:-:S05]  /*2d10*/  UMOV UR6, URZ ;  /* 0x0000003f00067c82 */ /* 0x000fca0008000000 */
.L_x_18:
[----:B------:R-:W-:Y:S01]  /*2d20*/  UIADD3 UR23, UR5, 0x1, URZ ;  /* 0x0000000105177890 */ /* 0x000fe2000fffe03f */
[----:B------:R-:W-:-:S03]  /*2d30*/  UMOV UR8, 0x1 ;  /* 0x0000000100087882 */ /* 0x000fc60000000000 */
[----:B------:R-:W-:-:S04]  /*2d40*/  UISETP.NE.AND UP0, UPT, UR23, 0x4, UPT ;  /* 0x000000041700788c */ /* 0x000fc8000bf05270 */
[----:B------:R-:W-:Y:S02]  /*2d50*/  USEL UR24, URZ, 0x1, UP0 ;  /* 0x000000013f187887 */ /* 0x000fe40008000000 */
[----:B------:R-:W-:Y:S02]  /*2d60*/  USEL UR23, UR23, URZ, UP0 ;  /* 0x0000003f17177287 */ /* 0x000fe40008000000 */
[----:B------:R-:W-:-:S12]  /*2d70*/  ULOP3.LUT UR24, UR4, UR24, URZ, 0x3c, !UPT ;  /* 0x0000001804187292 */ /* 0x000fd8000f8e3c3f */
.L_x_13:
[----:B------:R-:W-:-:S04]  /*2d80*/  UISETP.LT.AND UP0, UPT, UR9, 0x1, UPT ;  /* 0x000000010900788c */ /* 0x000fc8000bf01270 */
[----:B------:R-:W-:-:S04]  /*2d90*/  USEL UR16, UR9, 0x1, UP0 ;  /* 0x0000000109107887 */ /* 0x000fc80008000000 */
[----:B------:R-:W-:-:S04]  /*2da0*/  UIADD3 UR26, UR9, -UR16, URZ ;  /* 0x80000010091a7290 */ /* 0x000fc8000fffe03f */
[----:B------:R-:W-:-:S06]  /*2db0*/  UISETP.GE.AND UP0, UPT, UR26, 0x1, UPT ;  /* 0x000000011a00788c */ /* 0x000fcc000bf06270 */
[----:B------:R-:W-:-:S13]  /*2dc0*/  PLOP3.LUT P0, PT, PT, PT, UP0, 0x80, 0x0 ;  /* 0x000000000000781c */ /* 0x000fda0003f0f008 */
[----:B------:R-:W-:Y:S05]  /*2dd0*/  @!P0 BRA `(.L_x_19) ;  /* 0x0000001000dc8947 */ /* 0x000fea0003800000 */
[----:B------:R-:W-:Y:S01]  /*2de0*/  UMOV UR25, UR5 ;  /* 0x0000000500197c82 */ /* 0x000fe20008000000 */
[----:B------:R-:W-:-:S05]  /*2df0*/  ULDC UR27, c[0x0][0x50c] ;  /* 0x00014300001b7ab9 */ /* 0x000fca0000000800 */
.L_x_27:
[----:B------:R-:W-:-:S06]  /*2e00*/  UISETP.NE.AND UP0, UPT, UR22, 0x3, UPT ;  /* 0x000000031600788c */ /* 0x000fcc000bf05270 */
[----:B------:R-:W-:-:S13]  /*2e10*/  PLOP3.LUT P1, PT, PT, PT, UP0, 0x80, 0x0 ;  /* 0x000000000000781c */ /* 0x000fda0003f2f008 */
[----:B-1---5:R-:W-:Y:S05]  /*2e20*/  @!P1 BRA `(.L_x_20) ;  /* 0x0000000000049947 */ /* 0x022fea0003800000 */
[----:B------:R-:W-:Y:S01]  /*2e30*/  BPT.TRAP 0x1 ;  /* 0x000000040000795c */ /* 0x000fe20000300000 */
.L_x_20:
[----:B------:R-:W1:Y:S01]  /*2e40*/  S2UR UR16, SR_CgaCtaId ;  /* 0x00000000001079c3 */ /* 0x000e620000008800 */
[----:B------:R-:W-:Y:S01]  /*2e50*/  UMOV UR11, 0x400 ;  /* 0x00000400000b7882 */ /* 0x000fe20000000000 */
[----:B------:R-:W-:-:S05]  /*2e60*/  IMAD.U32 R229, RZ, RZ, UR24 ;  /* 0x00000018ffe57e24 */ /* 0x000fca000f8e00ff */
[----:B------:R-:W-:Y:S01]  /*2e70*/  SHF.L.U32 R229, R229, 0x1f, RZ ;  /* 0x0000001fe5e57819 */ /* 0x000fe200000006ff */
[----:B-1----:R-:W-:-:S04]  /*2e80*/  ULEA UR11, UR16, UR11, 0x18 ;  /* 0x0000000b100b7291 */ /* 0x002fc8000f8ec03f */
[----:B------:R-:W-:-:S09]  /*2e90*/  ULEA UR16, UR23, UR11, 0x3 ;  /* 0x0000000b17107291 */ /* 0x000fd2000f8e183f */
[----:B------:R1:W2:Y:S01]  /*2ea0*/  SYNCS.PHASECHK.TRANS64.TRYWAIT P0, [UR16], R229 ;  /* 0x000000e5ff0075a7 */ /* 0x0002a20008000150 */
[----:B------:R-:W-:Y:S05]  /*2eb0*/  @!P1 BRA `(.L_x_21) ;  /* 0x0000000000049947 */ /* 0x000fea0003800000 */
[----:B------:R-:W-:Y:S01]  /*2ec0*/  BPT.TRAP 0x1 ;  /* 0x000000040000795c */ /* 0x000fe20000300000 */
.L_x_21:
[----:B--2---:R-:W-:Y:S05]  /*2ed0*/  @P0 BRA `(.L_x_22) ;  /* 0x0000000000080947 */ /* 0x004fea0003800000 */
[----:B------:R-:W2:Y:S02]  /*2ee0*/  SYNCS.PHASECHK.TRANS64.TRYWAIT P0, [UR16], R229 ;  /* 0x000000e5ff0075a7 */ /* 0x000ea40008000150 */
[----:B--2---:R-:W-:Y:S05]  /*2ef0*/  @!P0 BRA `(.L_x_23) ;  /* 0x000000d4001c8947 */ /* 0x004fea0003800000 */
.L_x_22:
[----:B------:R-:W-:Y:S01]  /*2f00*/  UIADD3 UR16, UR11, 0x20100, URZ ;  /* 0x000201000b107890 */ /* 0x000fe2000fffe03f */
[----:B------:R-:W-:Y:S01]  /*2f10*/  WARPGROUP.ARRIVE ;  /* 0x00000000000079c5 */ /* 0x000fe20000000000 */
[----:B------:R-:W-:Y:S02]  /*2f20*/  UISETP.NE.AND UP0, UPT, UR7, URZ, UPT ;  /* 0x0000003f0700728c */ /* 0x000fe4000bf05270 */
[----:B------:R-:W-:Y:S02]  /*2f30*/  USHF.R.U32.HI UR16, URZ, 0x4, UR16 ;  /* 0x000000043f107899 */ /* 0x000fe40008011610 */
[----:B------:R-:W-:Y:S02]  /*2f40*/  USEL UR8, UR8, URZ, !UP0 ;  /* 0x0000003f08087287 */ /* 0x000fe4000c000000 */
[----:B------:R-:W-:Y:S02]  /*2f50*/  ULOP3.LUT UR16, UR16, 0x3fff, URZ, 0xc0, !UPT ;  /* 0x00003fff10107892 */ /* 0x000fe4000f8ec03f */
[----:B------:R-:W-:-:S02]  /*2f60*/  UISETP.NE.U32.AND UP0, UPT, UR8, URZ, UPT ;  /* 0x0000003f0800728c */ /* 0x000fc4000bf05070 */
[----:B------:R-:W-:Y:S02]  /*2f70*/  ULOP3.LUT UR7, UR10, 0x10000, URZ, 0xfc, !UPT ;  /* 0x000100000a077892 */ /* 0x000fe4000f8efc3f */
[----:B------:R-:W-:Y:S02]  /*2f80*/  ULOP3.LUT UR8, UR16, 0x10000, URZ, 0xfc, !UPT ;  /* 0x0001000010087892 */ /* 0x000fe4000f8efc3f */
[----:B------:R-:W-:Y:S02]  /*2f90*/  ULEA UR7, UR23, UR7, 0xb ;  /* 0x0000000717077291 */ /* 0x000fe4000f8e583f */
[----:B------:R-:W-:Y:S01]  /*2fa0*/  ULEA UR8, UR23, UR8, 0xa ;  /* 0x0000000817087291 */ /* 0x000fe2000f8e503f */
[----:B------:R-:W-:Y:S01]  /*2fb0*/  UMOV UR17, 0x40000040 ;  /* 0x4000004000117882 */ /* 0x000fe20000000000 */
[----:B------:R-:W-:Y:S01]  /*2fc0*/  UMOV UR19, 0x40000040 ;  /* 0x4000004000137882 */ /* 0x000fe20000000000 */
[----:B------:R-:W-:Y:S02]  /*2fd0*/  UIADD3 UR6, UR6, 0x4, URZ ;  /* 0x0000000406067890 */ /* 0x000fe4000fffe03f */
[----:B------:R-:W-:-:S02]  /*2fe0*/  UMOV UR16, UR7 ;  /* 0x0000000700107c82 */ /* 0x000fc40008000000 */
[----:B------:R-:W-:Y:S02]  /*2ff0*/  UMOV UR18, UR8 ;  /* 0x0000000800127c82 */ /* 0x000fe40008000000 */
[----:B------:R-:W-:Y:S01]  /*3000*/  QGMMA.64x128x32.F32.E5M2.E5M2 R88, gdesc[UR16], R88, UP0 ;  /* 0x01e00000105879f3 */ /* 0x000fe2000bf03858 */
[----:B------:R-:W-:Y:S01]  /*3010*/  UIADD3 UR16, UR7, 0x400, URZ ;  /* 0x0000040007107890 */ /* 0x000fe2000fffe03f */
[----:B------:R-:W-:-:S10]  /*3020*/  UMOV UR17, 0x40000040 ;  /* 0x4000004000117882 */ /* 0x000fd40000000000 */
[----:B------:R-:W-:Y:S01]  /*3030*/  QGMMA.64x128x32.F32.E5M2.E5M2 R24, gdesc[UR16], R24, UP0 ;  /* 0x01e00000101879f3 */ /* 0x000fe2000bf03818 */
[----:B------:R-:W-:Y:S02]  /*3040*/  UIADD3 UR16, UR7, 0x2, URZ ;  /* 0x0000000207107890 */ /* 0x000fe4000fffe03f */
[----:B------:R-:W-:Y:S01]  /*3050*/  UIADD3 UR18, UR8, 0x2, URZ ;  /* 0x0000000208127890 */ /* 0x000fe2000fffe03f */
[----:B------:R-:W-:Y:S01]  /*3060*/  UMOV UR17, 0x40000040 ;  /* 0x4000004000117882 */ /* 0x000fe20000000000 */
[----:B------:R-:W-:Y:S01]  /*3070*/  UMOV UR19, 0x40000040 ;  /* 0x4000004000137882 */ /* 0x000fe20000000000 */
[----:B------:R-:W-:-:S06]  /*3080*/  UISETP.NE.AND UP0, UPT, UR6, UR27, UPT ;  /* 0x0000001b0600728c */ /* 0x000fcc000bf05270 */
        /* <DEDUP_REMOVED lines=18> */
[----:B------:R-:W-:Y:S01]  /*31b0*/  UMOV UR17, 0x40000040 ;  /* 0x4000004000117882 */ /* 0x000fe20000000000 */
[----:B------:R-:W-:-:S06]  /*31c0*/  USEL UR7, URZ, 0x1, UP0 ;  /* 0x000000013f077887 */ /* 0x000fcc0008000000 */
[----:B------:R-:W-:-:S03]  /*31d0*/  ISETP.NE.AND P0, PT, RZ, UR7, PT ;  /* 0x00000007ff007c0c */ /* 0x000fc6000bf05270 */
[----:B------:R-:W-:Y:S03]  /*31e0*/  QGMMA.64x128x32.F32.E5M2.E5M2 R24, gdesc[UR16], R24, gsb0 ;  /* 0x01e00000101879f3 */ /* 0x000fe60008003818 */
[----:B------:R-:W-:-:S07]  /*31f0*/  WARPGROUP.DEPBAR.LE gsb0, 0x1 ;  /* 0x00008000000079c5 */ /* 0x000fce0000010100 */
[----:B------:R-:W-:Y:S05]  /*3200*/  @!P0 BRA `(.L_x_24) ;  /* 0x0000000c00708947 */ /* 0x000fea0003800000 */
[----:B------:R-:W-:Y:S02]  /*3210*/  WARPGROUP.DEPBAR.LE gsb0, 0x0 ;  /* 0x00008000000079c5 */ /* 0x000fe40000010000 */
[----:B-----5:R-:W-:-:S01]  /*3220*/  FADD R227, R89, R227 ;  /* 0x000000e359e37221 */ /* 0x020fc20000000000 */
[----:B------:R-:W-:Y:S01]  /*3230*/  FADD R226, R90, R226 ;  /* 0x000000e25ae27221 */ /* 0x000fe20000000000 */
[----:B------:R-:W-:-:S01]  /*3240*/  FADD R225, R91, R225 ;  /* 0x000000e15be17221 */ /* 0x000fc20000000000 */
[----:B------:R-:W-:Y:S01]  /*3250*/  FADD R224, R92, R224 ;  /* 0x000000e05ce07221 */ /* 0x000fe20000000000 */
[----:B------:R-:W-:-:S01]  /*3260*/  FADD R223, R93, R223 ;  /* 0x000000df5ddf7221 */ /* 0x000fc20000000000 */
[----:B------:R2:W-:Y:S01]  /*3270*/  STL [R1+0x80], R227 ;  /* 0x000080e301007387 */ /* 0x0005e20000100800 */
[----:B------:R-:W-:-:S01]  /*3280*/  FADD R222, R94, R222 ;  /* 0x000000de5ede7221 */ /* 0x000fc20000000000 */
[----:B------:R-:W-:Y:S01]  /*3290*/  FADD R221, R95, R221 ;  /* 0x000000dd5fdd7221 */ /* 0x000fe20000000000 */
[----:B------:R-:W-:-:S01]  /*32a0*/  FADD R220, R96, R220 ;  /* 0x000000dc60dc7221 */ /* 0x000fc20000000000 */
[----:B------:R-:W-:Y:S01]  /*32b0*/  FADD R219, R97, R219 ;  /* 0x000000db61db7221 */ /* 0x000fe20000000000 */
[----:B------:R-:W-:-:S01]  /*32c0*/  FADD R218, R98, R218 ;  /* 0x000000da62da7221 */ /* 0x000fc20000000000 */
[----:B------:R-:W-:Y:S01]  /*32d0*/  FADD R217, R99, R217 ;  /* 0x000000d963d97221 */ /* 0x000fe20000000000 */
[----:B------:R-:W-:-:S01]  /*32e0*/  FADD R216, R100, R216 ;  /* 0x000000d864d87221 */ /* 0x000fc20000000000 */
[----:B------:R-:W-:Y:S01]  /*32f0*/  FADD R215, R101, R215 ;  /* 0x000000d765d77221 */ /* 0x000fe20000000000 */
[----:B------:R-:W-:-:S01]  /*3300*/  FADD R214, R102, R214 ;  /* 0x000000d666d67221 */ /* 0x000fc20000000000 */
[----:B--2---:R-:W2:Y:S01]  /*3310*/  LDL.LU R227, [R1+0x28] ;  /* 0x0000280001e37983 */ /* 0x004ea20000300800 */
[----:B------:R-:W-:-:S01]  /*3320*/  FADD R213, R103, R213 ;  /* 0x000000d567d57221 */ /* 0x000fc20000000000 */
[----:B------:R-:W-:Y:S01]  /*3330*/  FADD R212, R104, R212 ;  /* 0x000000d468d47221 */ /* 0x000fe20000000000 */
[----:B------:R-:W-:-:S01]  /*3340*/  FADD R211, R105, R211 ;  /* 0x000000d369d37221 */ /* 0x000fc20000000000 */
[----:B------:R3:W-:Y:S01]  /*3350*/  STL [R1+0x84], R226 ;  /* 0x000084e201007387 */ /* 0x0007e20000100800 */
[----:B------:R-:W-:-:S03]  /*3360*/  FADD R228, R88, R228 ;  /* 0x000000e458e47221 */ /* 0x000fc60000000000 */
[----:B---3--:R-:W3:Y:S04]  /*3370*/  LDL.LU R226, [R1+0x24] ;  /* 0x0000240001e27983 */ /* 0x008ee80000300800 */
[----:B------:R4:W-:Y:S04]  /*3380*/  STL [R1+0x88], R225 ;  /* 0x000088e101007387 */ /* 0x0009e80000100800 */
[----:B----4-:R-:W4:Y:S04]  /*3390*/  LDL.LU R225, [R1+0x20] ;  /* 0x0000200001e17983 */ /* 0x010f280000300800 */
[----:B------:R0:W-:Y:S04]  /*33a0*/  STL [R1+0x8c], R224 ;  /* 0x00008ce001007387 */ /* 0x0001e80000100800 */
[----:B0-----:R-:W4:Y:S04]  /*33b0*/  LDL.LU R224, [R1+0x1c] ;  /* 0x00001c0001e07983 */ /* 0x001f280000300800 */
        /* <DEDUP_REMOVED lines=13> */
[----:B0-----:R-:W4:Y:S04]  /*3490*/  LDL.LU R217, [R1] ;  /* 0x0000000001d97983 */ /* 0x001f280000300800 */
[----:B------:R-:W-:Y:S04]  /*34a0*/  STL [R1+0xac], R216 ;  /* 0x0000acd801007387 */ /* 0x000fe80000100800 */
[----:B------:R-:W-:Y:S04]  /*34b0*/  STL [R1+0xb0], R215 ;  /* 0x0000b0d701007387 */ /* 0x000fe80000100800 */
[----:B------:R-:W-:Y:S04]  /*34c0*/  STL [R1+0xb4], R214 ;  /* 0x0000b4d601007387 */ /* 0x000fe80000100800 */
[----:B------:R-:W-:Y:S04]  /*34d0*/  STL [R1+0xb8], R213 ;  /* 0x0000b8d501007387 */ /* 0x000fe80000100800 */
[----:B------:R-:W-:Y:S04]  /*34e0*/  STL [R1+0xbc], R212 ;  /* 0x0000bcd401007387 */ /* 0x000fe80000100800 */
[----:B------:R0:W-:Y:S01]  /*34f0*/  STL [R1+0xc0], R211 ;  /* 0x0000c0d301007387 */ /* 0x0001e20000100800 */
[----:B--2---:R-:W-:-:S01]  /*3500*/  FADD R227, R70, R227 ;  /* 0x000000e346e37221 */ /* 0x004fc20000000000 */
[----:B---3--:R-:W-:Y:S01]  /*3510*/  FADD R226, R69, R226 ;  /* 0x000000e245e27221 */ /* 0x008fe20000000000 */
[----:B----4-:R-:W-:-:S01]  /*3520*/  FADD R225, R68, R225 ;  /* 0x000000e144e17221 */ /* 0x010fc20000000000 */
[----:B------:R-:W-:Y:S01]  /*3530*/  FADD R224, R67, R224 ;  /* 0x000000e043e07221 */ /* 0x000fe20000000000 */
[----:B------:R-:W-:-:S01]  /*3540*/  FADD R223, R66, R223 ;  /* 0x000000df42df7221 */ /* 0x000fc20000000000 */
[----:B------:R-:W-:Y:S01]  /*3550*/  FADD R222, R65, R222 ;  /* 0x000000de41de7221 */ /* 0x000fe20000000000 */
[----:B------:R-:W-:-:S01]  /*3560*/  FADD R221, R64, R221 ;  /* 0x000000dd40dd7221 */ /* 0x000fc20000000000 */
[----:B------:R-:W-:Y:S01]  /*3570*/  FADD R220, R63, R220 ;  /* 0x000000dc3fdc7221 */ /* 0x000fe20000000000 */
[----:B------:R-:W-:-:S01]  /*3580*/  FADD R219, R62, R219 ;  /* 0x000000db3edb7221 */ /* 0x000fc20000000000 */
[----:B------:R-:W-:Y:S01]  /*3590*/  FADD R218, R61, R218 ;  /* 0x000000da3dda7221 */ /* 0x000fe20000000000 */
[----:B------:R-:W-:-:S05]  /*35a0*/  FADD R217, R60, R217 ;  /* 0x000000d93cd97221 */ /* 0x000fca0000000000 */
[----:B------:R2:W-:Y:S04]  /*35b0*/  STL [R1], R217 ;  /* 0x000000d901007387 */ /* 0x0005e80000100800 */
[----:B------:R3:W-:Y:S04]  /*35c0*/  STL [R1+0x4], R218 ;  /* 0x000004da01007387 */ /* 0x0007e80000100800 */
[----:B------:R4:W-:Y:S04]  /*35d0*/  STL [R1+0x8], R219 ;  /* 0x000008db01007387 */ /* 0x0009e80000100800 */
[----:B------:R1:W-:Y:S04]  /*35e0*/  STL [R1+0xc], R220 ;  /* 0x00000cdc01007387 */ /* 0x0003e80000100800 */
[----:B------:R1:W-:Y:S04]  /*35f0*/  STL [R1+0x10], R221 ;  /* 0x000010dd01007387 */ /* 0x0003e80000100800 */
[----:B------:R1:W-:Y:S04]  /*3600*/  STL [R1+0x14], R222 ;  /* 0x000014de01007387 */ /* 0x0003e80000100800 */
[----:B------:R1:W-:Y:S04]  /*3610*/  STL [R1+0x18], R223 ;  /* 0x000018df01007387 */ /* 0x0003e80000100800 */
[----:B------:R1:W-:Y:S04]  /*3620*/  STL [R1+0x1c], R224 ;  /* 0x00001ce001007387 */ /* 0x0003e80000100800 */
[----:B0-----:R-:W4:Y:S04]  /*3630*/  LDL.LU R211, [R1+0x2c] ;  /* 0x00002c0001d37983 */ /* 0x001f280000300800 */
[----:B------:R0:W-:Y:S04]  /*3640*/  STL [R1+0x20], R225 ;  /* 0x000020e101007387 */ /* 0x0001e80000100800 */
[----:B------:R-:W4:Y:S04]  /*3650*/  LDL.LU R212, [R1+0x30] ;  /* 0x0000300001d47983 */ /* 0x000f280000300800 */
[----:B------:R0:W-:Y:S04]  /*3660*/  STL [R1+0x24], R226 ;  /* 0x000024e201007387 */ /* 0x0001e80000100800 */
[----:B------:R-:W4:Y:S04]  /*3670*/  LDL.LU R213, [R1+0x34] ;  /* 0x0000340001d57983 */ /* 0x000f280000300800 */
[----:B------:R0:W-:Y:S04]  /*3680*/  STL [R1+0x28], R227 ;  /* 0x000028e301007387 */ /* 0x0001e80000100800 */
[----:B------:R-:W4:Y:S04]  /*3690*/  LDL.LU R214, [R1+0x38] ;  /* 0x0000380001d67983 */ /* 0x000f280000300800 */
[----:B------:R-:W4:Y:S04]  /*36a0*/  LDL.LU R215, [R1+0x3c] ;  /* 0x00003c0001d77983 */ /* 0x000f280000300800 */
[----:B------:R-:W4:Y:S04]  /*36b0*/  LDL.LU R216, [R1+0x40] ;  /* 0x0000400001d87983 */ /* 0x000f280000300800 */
[----:B--2---:R-:W2:Y:S04]  /*36c0*/  LDL.LU R217, [R1+0x44] ;  /* 0x0000440001d97983 */ /* 0x004ea80000300800 */
[----:B---3--:R-:W3:Y:S04]  /*36d0*/  LDL.LU R218, [R1+0x48] ;  /* 0x0000480001da7983 */ /* 0x008ee80000300800 */
[----:B----4-:R-:W4:Y:S04]  /*36e0*/  LDL.LU R219, [R1+0x4c] ;  /* 0x00004c0001db7983 */ /* 0x010f280000300800 */
[----:B-1----:R-:W4:Y:S04]  /*36f0*/  LDL.LU R220, [R1+0x50] ;  /* 0x0000500001dc7983 */ /* 0x002f280000300800 */
[----:B------:R-:W4:Y:S04]  /*3700*/  LDL.LU R221, [R1+0x54] ;  /* 0x0000540001dd7983 */ /* 0x000f280000300800 */
[----:B------:R-:W4:Y:S04]  /*3710*/  LDL.LU R222, [R1+0x58] ;  /* 0x0000580001de7983 */ /* 0x000f280000300800 */
[----:B------:R-:W4:Y:S04]  /*3720*/  LDL.LU R223, [R1+0x5c] ;  /* 0x00005c0001df7983 */ /* 0x000f280000300800 */
[----:B------:R-:W4:Y:S04]  /*3730*/  LDL.LU R224, [R1+0x60] ;  /* 0x0000600001e07983 */ /* 0x000f280000300800 */
[----:B0-----:R-:W4:Y:S04]  /*3740*/  LDL.LU R225, [R1+0x64] ;  /* 0x0000640001e17983 */ /* 0x001f280000300800 */
[----:B------:R-:W4:Y:S04]  /*3750*/  LDL.LU R226, [R1+0x68] ;  /* 0x0000680001e27983 */ /* 0x000f280000300800 */
[----:B------:R-:W4:Y:S01]  /*3760*/  LDL.LU R227, [R1+0x6c] ;  /* 0x00006c0001e37983 */ /* 0x000f220000300800 */
[----:B------:R-:W-:-:S05]  /*3770*/  FADD R211, R71, R211 ;  /* 0x000000d347d37221 */ /* 0x000fca0000000000 */
[----:B------:R0:W-:Y:S01]  /*3780*/  STL [R1+0x2c], R211 ;  /* 0x00002cd301007387 */ /* 0x0001e20000100800 */
[----:B------:R-:W-:-:S03]  /*3790*/  FADD R212, R72, R212 ;  /* 0x000000d448d47221 */ /* 0x000fc60000000000 */
[----:B0-----:R0:W5:Y:S01]  /*37a0*/  LDL.LU R211, [R1+0xc0] ;  /* 0x0000c00001d37983 */ /* 0x0011620000300800 */
[----:B------:R-:W-:-:S03]  /*37b0*/  FADD R213, R73, R213 ;  /* 0x000000d549d57221 */ /* 0x000fc60000000000 */
[----:B------:R1:W-:Y:S01]  /*37c0*/  STL [R1+0x30], R212 ;  /* 0x000030d401007387 */ /* 0x0003e20000100800 */
[----:B------:R-:W-:-:S01]  /*37d0*/  FADD R214, R74, R214 ;  /* 0x000000d64ad67221 */ /* 0x000fc20000000000 */
[----:B------:R-:W-:Y:S02]  /*37e0*/  FADD R215, R75, R215 ;  /* 0x000000d74bd77221 */ /* 0x000fe40000000000 */
[----:B-1----:R0:W5:Y:S01]  /*37f0*/  LDL.LU R212, [R1+0xbc] ;  /* 0x0000bc0001d47983 */ /* 0x0021620000300800 */
[----:B------:R-:W-:-:S03]  /*3800*/  FADD R216, R76, R216 ;  /* 0x000000d84cd87221 */ /* 0x000fc60000000000 */
[----:B------:R1:W-:Y:S01]  /*3810*/  STL [R1+0x34], R213 ;  /* 0x000034d501007387 */ /* 0x0003e20000100800 */
[----:B--2---:R-:W-:-:S03]  /*3820*/  FADD R217, R77, R217 ;  /* 0x000000d94dd97221 */ /* 0x004fc60000000000 */
[----:B-1----:R0:W5:Y:S01]  /*3830*/  LDL.LU R213, [R1+0xb8] ;  /* 0x0000b80001d57983 */ /* 0x0021620000300800 */
[----:B---3--:R-:W-:-:S03]  /*3840*/  FADD R218, R78, R218 ;  /* 0x000000da4eda7221 */ /* 0x008fc60000000000 */
[----:B------:R1:W-:Y:S01]  /*3850*/  STL [R1+0x38], R214 ;  /* 0x000038d601007387 */ /* 0x0003e20000100800 */
[----:B----4-:R-:W-:-:S01]  /*3860*/  FADD R219, R79, R219 ;  /* 0x000000db4fdb7221 */ /* 0x010fc20000000000 */
[----:B------:R-:W-:Y:S02]  /*3870*/  FADD R220, R80, R220 ;  /* 0x000000dc50dc7221 */ /* 0x000fe40000000000 */
[----:B-1----:R0:W5:Y:S04]  /*3880*/  LDL.LU R214, [R1+0xb4] ;  /* 0x0000b40001d67983 */ /* 0x0021680000300800 */
[----:B------:R1:W-:Y:S01]  /*3890*/  STL [R1+0x3c], R215 ;  /* 0x00003cd701007387 */ /* 0x0003e20000100800 */
[----:B------:R-:W-:-:S01]  /*38a0*/  FADD R221, R81, R221 ;  /* 0x000000dd51dd7221 */ /* 0x000fc20000000000 */
[----:B------:R-:W-:-:S02]  /*38b0*/  FADD R222, R82, R222 ;  /* 0x000000de52de7221 */ /* 0x000fc40000000000 */
[----:B-1----:R0:W5:Y:S04]  /*38c0*/  LDL.LU R215, [R1+0xb0] ;  /* 0x0000b00001d77983 */ /* 0x0021680000300800 */
[----:B------:R1:W-:Y:S01]  /*38d0*/  STL [R1+0x40], R216 ;  /* 0x000040d801007387 */ /* 0x0003e20000100800 */
[----:B------:R-:W-:-:S03]  /*38e0*/  FADD R223, R83, R223 ;  /* 0x000000df53df7221 */ /* 0x000fc60000000000 */
        /* <DEDUP_REMOVED lines=13> */
[----:B------:R1:W-:Y:S04]  /*39c0*/  STL [R1+0x54], R221 ;  /* 0x000054dd01007387 */ /* 0x0003e80000100800 */
        /* <DEDUP_REMOVED lines=12> */
[----:B-1----:R0:W5:Y:S01]  /*3a90*/  LDL.LU R227, [R1+0x80] ;  /* 0x0000800001e37983 */ /* 0x0021620000300800 */
        /* <DEDUP_REMOVED lines=82> */
[----:B0-----:R-:W-:-:S06]  /*3fc0*/  UMOV UR6, URZ ;  /* 0x0000003f00067c82 */ /* 0x001fcc0008000000 */
.L_x_24:
[----:B------:R-:W-:Y:S05]  /*3fd0*/  @!P1 BRA `(.L_x_25) ;  /* 0x0000000000049947 */ /* 0x000fea0003800000 */
[----:B------:R-:W-:Y:S01]  /*3fe0*/  BPT.TRAP 0x1 ;  /* 0x000000040000795c */ /* 0x000fe20000300000 */
.L_x_25:
[----:B------:R-:W-:Y:S02]  /*3ff0*/  UISETP.GT.U32.AND UP0, UPT, UR13, 0x1, UPT ;  /* 0x000000010d00788c */ /* 0x000fe4000bf04070 */
[----:B------:R-:W-:-:S04]  /*4000*/  ULEA UR8, UR25, UR11, 0x3 ;  /* 0x0000000b19087291 */ /* 0x000fc8000f8e183f */
[----:B------:R-:W-:Y:S01]  /*4010*/  UIADD3 UR8, UR8, 0x20, URZ ;  /* 0x0000002008087890 */ /* 0x000fe2000fffe03f */
[----:B------:R-:W-:-:S03]  /*4020*/  PLOP3.LUT P0, PT, PT, PT, UP0, 0x80, 0x0 ;  /* 0x000000000000781c */ /* 0x000fc60003f0f008 */
[----:B------:R-:W-:-:S09]  /*4030*/  UPRMT UR8, URZ, 0x654, UR8 ;  /* 0x000006543f087896 */ /* 0x000fd20008000008 */
[----:B------:R-:W-:Y:S01]  /*4040*/  SYNCS.ARRIVE.TRANS64.RED.A1T0 RZ, [UR8], RZ ;  /* 0x000000ffffff79a7 */ /* 0x000fe20008100408 */
[----:B------:R-:W-:Y:S05]  /*4050*/  @P0 BRA `(.L_x_26) ;  /* 0x0000000000040947 */ /* 0x000fea0003800000 */
[----:B------:R-:W-:Y:S01]  /*4060*/  BPT.TRAP 0x1 ;  /* 0x000000040000795c */ /* 0x000fe20000300000 */
.L_x_26:
[----:B------:R-:W-:Y:S02]  /*4070*/  UISETP.GT.AND UP2, UPT, UR26, 0x1, UPT ;  /* 0x000000011a00788c */ /* 0x000fe4000bf44270 */
[----:B------:R-:W-:Y:S02]  /*4080*/  UIADD3 UR23, UR23, 0x1, URZ ;  /* 0x0000000117177890 */ /* 0x000fe4000fffe03f */
[----:B------:R-:W-:Y:S02]  /*4090*/  UIADD3 UR25, UR25, 0x1, URZ ;  /* 0x0000000119197890 */ /* 0x000fe4000fffe03f */
[----:B------:R-:W-:Y:S01]  /*40a0*/  PLOP3.LUT P0, PT, PT, PT, UP2, 0x80, 0x0 ;  /* 0x000000000000781c */ /* 0x000fe20003f0f028 */
[----:B------:R-:W-:Y:S02]  /*40b0*/  UISETP.NE.AND UP0, UPT, UR23, 0x4, UPT ;  /* 0x000000041700788c */ /* 0x000fe4000bf05270 */
[----:B------:R-:W-:Y:S02]  /*40c0*/  UIADD3 UR16, UR26, -0x1, URZ ;  /* 0xffffffff1a107890 */ /* 0x000fe4000fffe03f */
[----:B------:R-:W-:-:S02]  /*40d0*/  USEL UR8, URZ, 0x1, UP0 ;  /* 0x000000013f087887 */ /* 0x000fc40008000000 */
[----:B------:R-:W-:Y:S02]  /*40e0*/  UISETP.NE.AND UP1, UPT, UR25, 0x4, UPT ;  /* 0x000000041900788c */ /* 0x000fe4000bf25270 */
[----:B------:R-:W-:Y:S02]  /*40f0*/  ULOP3.LUT UR24, UR24, UR8, URZ, 0x3c, !UPT ;  /* 0x0000000818187292 */ /* 0x000fe4000f8e3c3f */
[----:B------:R-:W-:Y:S02]  /*4100*/  USEL UR23, UR23, URZ, UP0 ;  /* 0x0000003f17177287 */ /* 0x000fe40008000000 */
[----:B------:R-:W-:Y:S01]  /*4110*/  USEL UR25, UR25, URZ, UP1 ;  /* 0x0000003f19197287 */ /* 0x000fe20008800000 */
[----:B------:R-:W-:Y:S01]  /*4120*/  UMOV UR8, 0x1 ;  /* 0x0000000100087882 */ /* 0x000fe20000000000 */
[----:B------:R-:W-:Y:S01]  /*4130*/  UMOV UR26, UR16 ;  /* 0x00000010001a7c82 */ /* 0x000fe20008000000 */
[----:B------:R-:W-:Y:S09]  /*4140*/  @P0 BRA `(.L_x_27) ;  /* 0xffffffec002c0947 */ /* 0x000ff2000383ffff */
.L_x_19:
[----:B------:R-:W-:-:S04]  /*4150*/  UISETP.NE.AND UP0, UPT, UR6, URZ, UPT ;  /* 0x0000003f0600728c */ /* 0x000fc8000bf05270 */
[----:B------:R-:W-:-:S06]  /*4160*/  USEL UR6, URZ, 0x1, !UP0 ;  /* 0x000000013f067887 */ /* 0x000fcc000c000000 */
[----:B------:R-:W-:-:S13]  /*4170*/  ISETP.NE.AND P0, PT, RZ, UR6, PT ;  /* 0x00000006ff007c0c */ /* 0x000fda000bf05270 */
[----:B------:R-:W-:Y:S05]  /*4180*/  @!P0 BRA `(.L_x_28) ;  /* 0x0000000c00c48947 */ /* 0x000fea0003800000 */
[----:B------:R-:W-:Y:S02]  /*4190*/  WARPGROUP.DEPBAR.LE gsb0, 0x0 ;  /* 0x00008000000079c5 */ /* 0x000fe40000010000 */
[----:B-----5:R-:W-:Y:S01]  /*41a0*/  FADD R227, R89, R227 ;  /* 0x000000e359e37221 */ /* 0x020fe20000000000 */
[----:B------:R-:W-:-:S04]  /*41b0*/  FADD R228, R88, R228 ;  /* 0x000000e458e47221 */ /* 0x000fc80000000000 */
[----:B------:R2:W-:Y:S04]  /*41c0*/  STL [R1+0x80], R227 ;  /* 0x000080e301007387 */ /* 0x0005e80000100800 */
[----:B--2---:R-:W2:Y:S04]  /*41d0*/  LDL.LU R227, [R1+0x6c] ;  /* 0x00006c0001e37983 */ /* 0x004ea80000300800 */
[----:B--2---:R2:W-:Y:S04]  /*41e0*/  STL [R1+0x84], R227 ;  /* 0x000084e301007387 */ /* 0x0045e80000100800 */
        /* <DEDUP_REMOVED lines=52> */
[----:B--2---:R-:W2:Y:S01]  /*4530*/  LDL.LU R227, [R1] ;  /* 0x0000000001e37983 */ /* 0x004ea20000300800 */
[----:B------:R-:W-:Y:S01]  /*4540*/  FADD R226, R90, R226 ;  /* 0x000000e25ae27221 */ /* 0x000fe20000000000 */
        /* <DEDUP_REMOVED lines=97> */
[----:B--2---:R-:W-:-:S05]  /*4b60*/  FADD R227, R60, R227 ;  /* 0x000000e33ce37221 */ /* 0x004fca0000000000 */
[----:B------:R2:W-:Y:S04]  /*4b70*/  STL [R1], R227 ;  /* 0x000000e301007387 */ /* 0x0005e80000100800 */
[----:B--2---:R-:W2:Y:S02]  /*4b80*/  LDL.LU R227, [R1+0xec] ;  /* 0x0000ec0001e37983 */ /* 0x004ea40000300800 */
[----:B--2---:R-:W-:-:S05]  /*4b90*/  FADD R227, R61, R227 ;  /* 0x000000e33de37221 */ /* 0x004fca0000000000 */
[----:B------:R2:W-:Y:S04]  /*4ba0*/  STL [R1+0x4], R227 ;  /* 0x000004e301007387 */ /* 0x0005e80000100800 */
        /* <DEDUP_REMOVED lines=78> */
[----:B--2---:R2:W5:Y:S02]  /*5090*/  LDL.LU R227, [R1+0x80] ;  /* 0x0000800001e37983 */ /* 0x0045640000300800 */
.L_x_28:
[----:B------:R-:W-:Y:S02]  /*50a0*/  WARPGROUP.DEPBAR.LE gsb0, 0x0 ;  /* 0x00008000000079c5 */ /* 0x000fe40000010000 */
[----:B------:R-:W3:Y:S02]  /*50b0*/  LDC R24, c[0x0][0x28c] ;  /* 0x0000a300ff187b82 */ /* 0x000ee40000000800 */
[----:B---3--:R-:W-:-:S13]  /*50c0*/  ISETP.GE.AND P0, PT, R24, 0x1, PT ;  /* 0x000000011800780c */ /* 0x008fda0003f06270 */
[----:B------:R-:W-:Y:S05]  /*50d0*/  @!P0 BRA `(.L_x_29) ;  /* 0x0000000000408947 */ /* 0x000fea0003800000 */
[----:B------:R-:W-:-:S06]  /*50e0*/  UISETP.NE.AND UP0, UPT, UR22, 0x3, UPT ;  /* 0x000000031600788c */ /* 0x000fcc000bf05270 */
[----:B------:R-:W-:-:S13]  /*50f0*/  PLOP3.LUT P0, PT, PT, PT, UP0, 0x80, 0x0 ;  /* 0x000000000000781c */ /* 0x000fda0003f0f008 */
[----:B------:R-:W-:Y:S05]  /*5100*/  @!P0 BRA `(.L_x_30) ;  /* 0x0000000000048947 */ /* 0x000fea0003800000 */
[----:B------:R-:W-:Y:S01]  /*5110*/  BPT.TRAP 0x1 ;  /* 0x000000040000795c */ /* 0x000fe20000300000 */
.L_x_30:
[----:B------:R-:W-:-:S04]  /*5120*/  UISETP.LT.AND UP0, UPT, UR9, 0x1, UPT ;  /* 0x000000010900788c */ /* 0x000fc8000bf01270 */
[----:B------:R-:W-:Y:S02]  /*5130*/  USEL UR6, UR9, 0x1, UP0 ;  /* 0x0000000109067887 */ /* 0x000fe40008000000 */
[----:B------:R-:W-:Y:S02]  /*5140*/  UISETP.GT.U32.AND UP0, UPT, UR13, 0x1, UPT ;  /* 0x000000010d00788c */ /* 0x000fe4000bf04070 */
[----:B------:R-:W-:-:S04]  /*5150*/  UIADD3 UR6, UR5, UR9, -UR6 ;  /* 0x0000000905067290 */ /* 0x000fc8000fffe806 */
[----:B------:R-:W-:Y:S01]  /*5160*/  USHF.L.U32 UR6, UR6, 0x3, URZ ;  /* 0x0000000306067899 */ /* 0x000fe2000800063f */
[----:B------:R-:W-:-:S03]  /*5170*/  PLOP3.LUT P0, PT, PT, PT, UP0, 0x80, 0x0 ;  /* 0x000000000000781c */ /* 0x000fc60003f0f008 */
[----:B------:R-:W-:-:S04]  /*5180*/  ULOP3.LUT UR6, UR6, 0x18, URZ, 0xc0, !UPT ;  /* 0x0000001806067892 */ /* 0x000fc8000f8ec03f */
[----:B------:R-:W-:-:S04]  /*5190*/  UIADD3 UR6, UR11, 0x20, UR6 ;  /* 0x000000200b067890 */ /* 0x000fc8000fffe006 */
[----:B------:R-:W-:-:S09]  /*51a0*/  UPRMT UR6, URZ, 0x654, UR6 ;  /* 0x000006543f067896 */ /* 0x000fd20008000006 */
[----:B------:R-:W-:Y:S01]  /*51b0*/  SYNCS.ARRIVE.TRANS64.RED.A1T0 RZ, [UR6], RZ ;  /* 0x000000ffffff79a7 */ /* 0x000fe20008100406 */
[----:B------:R-:W-:Y:S05]  /*51c0*/  @P0 BRA `(.L_x_29) ;  /* 0x0000000000040947 */ /* 0x000fea0003800000 */
[----:B------:R-:W-:Y:S01]  /*51d0*/  BPT.TRAP 0x1 ;  /* 0x000000040000795c */ /* 0x000fe20000300000 */
.L_x_29:
[----:B------:R3:W-:Y:S01]  /*51e0*/  STL [R1+0x88], R3 ;  /* 0x0000880301007387 */ /* 0x0007e20000100800 */
[----:B------:R-:W4:Y:S01]  /*51f0*/  LDC R28, c[0x0][0x288] ;  /* 0x0000a200ff1c7b82 */ /* 0x000f220000000800 */
[----:B------:R-:W-:Y:S02]  /*5200*/  ULDC UR6, c[0x0][0x284] ;  /* 0x0000a10000067ab9 */ /* 0x000fe40000000800 */
[----:B---3--:R-:W3:Y:S04]  /*5210*/  LDL.LU R3, [R1+0x78] ;  /* 0x0000780001037983 */ /* 0x008ee80000300800 */
[----:B------:R0:W-:Y:S04]  /*5220*/  STL [R1+0x84], R2 ;  /* 0x0000840201007387 */ /* 0x0001e80000100800 */
[----:B0-----:R-:W2:Y:S04]  /*5230*/  LDL.LU R2, [R1+0x7c] ;  /* 0x00007c0001027983 */ /* 0x001ea80000300800 */
[----:B-----5:R0:W-:Y:S02]  /*5240*/  STL [R1+0x80], R0 ;  /* 0x0000800001007387 */ /* 0x0201e40000100800 */
[----:B0-----:R-:W0:Y:S02]  /*5250*/  S2R R0, SR_TID.X ;  /* 0x0000000000007919 */ /* 0x001e240000002100 */
[----:B0-----:R-:W-:-:S02]  /*5260*/  SHF.R.U32.HI R24, RZ, 0x2, R0 ;  /* 0x00000002ff187819 */ /* 0x001fc40000011600 */
[----:B------:R-:W-:Y:S02]  /*5270*/  LOP3.LUT R26, R0, 0x60, RZ, 0xc0, !PT ;  /* 0x00000060001a7812 */ /* 0x000fe400078ec0ff */
[----:B------:R-:W-:Y:S02]  /*5280*/  SHF.R.U32.HI R27, RZ, 0x7, R0 ;  /* 0x00000007ff1b7819 */ /* 0x000fe40000011600 */
[----:B------:R-:W-:Y:S02]  /*5290*/  LOP3.LUT R25, R24, 0x7, RZ, 0xc0, !PT ;  /* 0x0000000718197812 */ /* 0x000fe400078ec0ff */
[----:B------:R-:W-:Y:S02]  /*52a0*/  SHF.R.U32.HI R26, RZ, 0x1, R26 ;  /* 0x00000001ff1a7819 */ /* 0x000fe4000001161a */
[----:B------:R-:W-:Y:S02]  /*52b0*/  LOP3.LUT R24, R27, 0x1, RZ, 0xc0, !PT ;  /* 0x000000011b187812 */ /* 0x000fe400078ec0ff */
[----:B------:R-:W-:Y:S01]  /*52c0*/  IADD3 R31, RZ, -R26, -R25 ;  /* 0x8000001aff1f7210 */ /* 0x000fe20007ffe819 */
[C---:B------:R-:W-:Y:S01]  /*52d0*/  IMAD.SHL.U32 R32, R0.reuse, 0x2, RZ ;  /* 0x0000000200207824 */ /* 0x040fe200078e00ff */
[----:B------:R-:W-:Y:S01]  /*52e0*/  LOP3.LUT R27, R0, 0x3, RZ, 0xc0, !PT ;  /* 0x00000003001b7812 */ /* 0x000fe200078ec0ff */
[----:B------:R-:W-:-:S02]  /*52f0*/  IMAD.SHL.U32 R30, R24, 0x40, RZ ;  /* 0x00000040181e7824 */ /* 0x000fc400078e00ff */
[----:B------:R-:W-:Y:S02]  /*5300*/  IMAD R31, R24, -0x40, R31 ;  /* 0xffffffc0181f7824 */ /* 0x000fe400078e021f */
[----:B---3--:R-:W-:Y:S02]  /*5310*/  IMAD.SHL.U32 R29, R3, 0x80, RZ ;  /* 0x00000080031d7824 */ /* 0x008fe400078e00ff */
[----:B------:R0:W5:Y:S01]  /*5320*/  LDL.LU R3, [R1+0x88] ;  /* 0x0000880001037983 */ /* 0x0001620000300800 */
[----:B------:R-:W-:Y:S01]  /*5330*/  LOP3.LUT R43, R30, 0x40, R25, 0xe2, !PT ;  /* 0x000000401e2b7812 */ /* 0x000fe200078ee219 */
[----:B----4-:R-:W-:Y:S01]  /*5340*/  IMAD R42, R27, -0x2, R28 ;  /* 0xfffffffe1b2a7824 */ /* 0x010fe200078e021c */
[----:B------:R-:W-:Y:S01]  /*5350*/  ISETP.GE.AND P0, PT, R29, R28, PT ;  /* 0x0000001c1d00720c */ /* 0x000fe20003f06270 */
[C---:B--2---:R-:W-:Y:S02]  /*5360*/  IMAD.SHL.U32 R24, R2.reuse, 0x100, RZ ;  /* 0x0000010002187824 */ /* 0x044fe400078e00ff */
[----:B------:R-:W-:-:S02]  /*5370*/  IMAD.WIDE R38, R2, 0x100, RZ ;  /* 0x0000010002267825 */ /* 0x000fc400078e02ff */
[----:B------:R0:W5:Y:S04]  /*5380*/  LDL.LU R2, [R1+0x84] ;  /* 0x0000840001027983 */ /* 0x0001680000300800 */
[----:B------:R0:W5:Y:S01]  /*5390*/  LDL.LU R0, [R1+0x80] ;  /* 0x0000800001007983 */ /* 0x0001620000300800 */
[----:B------:R-:W-:Y:S01]  /*53a0*/  ISETP.GE.OR P0, PT, R24, UR6, P0 ;  /* 0x0000000618007c0c */ /* 0x000fe20008706670 */
[----:B------:R-:W-:Y:S01]  /*53b0*/  IMAD.IADD R42, R42, 0x1, -R29 ;  /* 0x000000012a2a7824 */ /* 0x000fe200078e0a1d */
[----:B------:R-:W-:Y:S01]  /*53c0*/  IADD3 R41, -R24, UR6, R31 ;  /* 0x0000000618297c10 */ /* 0x000fe2000fffe11f */
[----:B------:R-:W-:Y:S01]  /*53d0*/  IMAD.MOV.U32 R40, RZ, RZ, -0x1 ;  /* 0xffffffffff287424 */ /* 0x000fe200078e00ff */
[----:B------:R-:W-:Y:S02]  /*53e0*/  LOP3.LUT R43, R38, R43, R26, 0xfe, !PT ;  /* 0x0000002b262b7212 */ /* 0x000fe400078efe1a */
[----:B------:R-:W-:-:S07]  /*53f0*/  LOP3.LUT R32, R29, 0x6, R32, 0xf8, !PT ;  /* 0x000000061d207812 */ /* 0x000fce00078ef820 */
[----:B0-----:R-:W-:Y:S05]  /*5400*/  @P0 BRA `(.L_x_31) ;  /* 0x00000090000c0947 */ /* 0x001fea0003800000 */
[----:B------:R-:W0:Y:S01]  /*5410*/  LDC.64 R28, c[0x0][0x5c8] ;  /* 0x00017200ff1c7b82 */ /* 0x000e220000000a00 */
[----:B------:R-:W-:Y:S01]  /*5420*/  USHF.R.S32.HI UR7, URZ, 0x1f, UR12 ;  /* 0x0000001f3f077899 */ /* 0x000fe2000801140c */
[--C-:B------:R-:W-:Y:S01]  /*5430*/  SHF.R.S32.HI R33, RZ, 0x1f, R32.reuse ;  /* 0x0000001fff217819 */ /* 0x100fe20000011420 */
[----:B------:R-:W-:Y:S01]  /*5440*/  ULDC.64 UR10, c[0x0][0x5d0] ;  /* 0x00017400000a7ab9 */ /* 0x000fe20000000a00 */
[----:B------:R-:W-:Y:S01]  /*5450*/  BSSY B0, `(.L_x_31) ;  /* 0x00008fe000007945 */ /* 0x000fe20003800000 */
[----:B------:R-:W-:Y:S02]  /*5460*/  UIMAD UR6, UR7, UR10, URZ ;  /* 0x0000000a070672a4 */ /* 0x000fe4000f8e023f */
[----:B------:R-:W-:Y:S02]  /*5470*/  IMAD.U32 R27, RZ, RZ, UR10 ;  /* 0x0000000aff1b7e24 */ /* 0x000fe4000f8e00ff */
[----:B------:R-:W-:Y:S02]  /*5480*/  UIMAD UR6, UR12, UR11, UR6 ;  /* 0x0000000b0c0672a4 */ /* 0x000fe4000f8e0206 */
[----:B------:R-:W-:Y:S01]  /*5490*/  IMAD.WIDE.U32 R26, R27, UR12, R32 ;  /* 0x0000000c1b1a7c25 */ /* 0x000fe2000f8e0020 */
[----:B------:R-:W-:-:S03]  /*54a0*/  ULDC.64 UR10, c[0x0][0x5c0] ;  /* 0x00017000000a7ab9 */ /* 0x000fc60000000a00 */
[----:B------:R-:W-:Y:S02]  /*54b0*/  VIADD R27, R27, UR6 ;  /* 0x000000061b1b7c36 */ /* 0x000fe40008000000 */
[-C--:B0-----:R-:W-:Y:S01]  /*54c0*/  IMAD R24, R39, R28.reuse, RZ ;  /* 0x0000001c27187224 */ /* 0x081fe200078e02ff */
[----:B------:R-:W-:Y:S01]  /*54d0*/  SHF.L.U64.HI R34, R28, 0x3, R29 ;  /* 0x000000031c227819 */ /* 0x000fe2000001021d */
[----:B------:R-:W-:-:S04]  /*54e0*/  IMAD.WIDE.U32 R26, R43, R28, R26 ;  /* 0x0000001c2b1a7225 */ /* 0x000fc800078e001a */
[----:B------:R-:W-:Y:S01]  /*54f0*/  IMAD R25, R43, R29, R24 ;  /* 0x0000001d2b197224 */ /* 0x000fe200078e0218 */
[----:B------:R-:W-:Y:S01]  /*5500*/  IADD3 R24, P2, R26, UR10, RZ ;  /* 0x0000000a1a187c10 */ /* 0x000fe2000ff5e0ff */
[C---:B------:R-:W-:Y:S01]  /*5510*/  IMAD.SHL.U32 R35, R28.reuse, 0x8, RZ ;  /* 0x000000081c237824 */ /* 0x040fe200078e00ff */
[----:B------:R-:W-:Y:S01]  /*5520*/  LEA R30, P3, R28, R26, 0x7 ;  /* 0x0000001a1c1e7211 */ /* 0x000fe200078638ff */
[----:B------:R-:W-:-:S03]  /*5530*/  IMAD.IADD R27, R27, 0x1, R25 ;  /* 0x000000011b1b7824 */ /* 0x000fc600078e0219 */
[----:B------:R-:W-:Y:S02]  /*5540*/  IADD3 R26, P1, P0, R26, UR10, R35 ;  /* 0x0000000a1a1a7c10 */ /* 0x000fe4000f83e023 */
[----:B------:R-:W-:Y:S02]  /*5550*/  IADD3.X R25, R27, UR11, RZ, P2, !PT ;  /* 0x0000000b1b197c10 */ /* 0x000fe400097fe4ff */
[----:B------:R-:W-:Y:S02]  /*5560*/  FSETP.NEU.AND P2, PT, RZ, UR21, PT ;  /* 0x00000015ff007c0b */ /* 0x000fe4000bf4d000 */
[----:B------:R-:W-:Y:S02]  /*5570*/  LEA.HI.X R31, R28, R27, R29, 0x7, P3 ;  /* 0x0000001b1c1f7211 */ /* 0x000fe400018f3c1d */
[C---:B------:R-:W-:Y:S02]  /*5580*/  IADD3 R28, P3, R30.reuse, UR10, RZ ;  /* 0x0000000a1e1c7c10 */ /* 0x040fe4000ff7e0ff */
[----:B------:R-:W-:-:S02]  /*5590*/  IADD3 R30, P5, P6, R30, UR10, R35 ;  /* 0x0000000a1e1e7c10 */ /* 0x000fc4000febe023 */
[----:B------:R-:W-:Y:S02]  /*55a0*/  IADD3.X R29, R31, UR11, RZ, P3, !PT ;  /* 0x0000000b1f1d7c10 */ /* 0x000fe40009ffe4ff */
[--C-:B------:R-:W-:Y:S02]  /*55b0*/  IADD3.X R27, R27, UR11, R34.reuse, P1, P0 ;  /* 0x0000000b1b1b7c10 */ /* 0x100fe40008fe0422 */
[----:B------:R-:W-:Y:S01]  /*55c0*/  IADD3.X R31, R31, UR11, R34, P5, P6 ;  /* 0x0000000b1f1f7c10 */ /* 0x000fe2000afec422 */
[----:B------:R-:W-:Y:S06]  /*55d0*/  @!P2 BRA `(.L_x_32) ;  /* 0x0000006c0014a947 */ /* 0x000fec0003800000 */
[----:B------:R-:W-:Y:S01]  /*55e0*/  ULDC.64 UR10, c[0x0][0x5b8] ;  /* 0x00016e00000a7ab9 */ /* 0x000fe20000000a00 */
[----:B------:R-:W-:Y:S01]  /*55f0*/  ISETP.GE.AND P0, PT, R41, 0x1, PT ;  /* 0x000000012900780c */ /* 0x000fe20003f06270 */
[----:B------:R-:W-:Y:S02]  /*5600*/  UIMAD UR6, UR7, UR10, URZ ;  /* 0x0000000a070672a4 */ /* 0x000fe4000f8e023f */
[----:B------:R-:W-:Y:S01]  /*5610*/  IMAD.U32 R35, RZ, RZ, UR10 ;  /* 0x0000000aff237e24 */ /* 0x000fe2000f8e00ff */
[----:B------:R-:W-:Y:S01]  /*5620*/  BSSY B1, `(.L_x_33) ;  /* 0x0000010000017945 */ /* 0x000fe20003800000 */
[----:B------:R-:W-:Y:S01]  /*5630*/  ISETP.LT.OR P3, PT, R42, 0x1, !P0 ;  /* 0x000000012a00780c */ /* 0x000fe20004761670 */
[----:B------:R-:W-:Y:S02]  /*5640*/  UIMAD UR6, UR12, UR11, UR6 ;  /* 0x0000000b0c0672a4 */ /* 0x000fe4000f8e0206 */
[----:B------:R-:W-:Y:S01]  /*5650*/  IMAD.WIDE.U32 R32, R35, UR12, R32 ;  /* 0x0000000c23207c25 */ /* 0x000fe2000f8e0020 */
[----:B------:R-:W-:-:S03]  /*5660*/  ULDC.64 UR10, c[0x0][0x5a8] ;  /* 0x00016a00000a7ab9 */ /* 0x000fc60000000a00 */
[----:B------:R-:W-:Y:S02]  /*5670*/  IMAD.MOV.U32 R36, RZ, RZ, R32 ;  /* 0x000000ffff247224 */ /* 0x000fe400078e0020 */
[----:B------:R-:W-:Y:S01]  /*5680*/  VIADD R37, R33, UR6 ;  /* 0x0000000621257c36 */ /* 0x000fe20008000000 */
[----:B------:R-:W-:Y:S02]  /*5690*/  ULDC.64 UR6, c[0x0][0x5b0] ;  /* 0x00016c0000067ab9 */ /* 0x000fe40000000a00 */
[----:B------:R-:W-:Y:S02]  /*56a0*/  IMAD R34, R39, UR6, RZ ;  /* 0x0000000627227c24 */ /* 0x000fe4000f8e02ff */
[----:B------:R-:W-:-:S04]  /*56b0*/  IMAD.WIDE.U32 R32, R43, UR6, R36 ;  /* 0x000000062b207c25 */ /* 0x000fc8000f8e0024 */
[--C-:B------:R-:W-:Y:S01]  /*56c0*/  IMAD R35, R43, UR7, R34.reuse ;  /* 0x000000072b237c24 */ /* 0x100fe2000f8e0222 */
[----:B------:R-:W-:Y:S02]  /*56d0*/  IADD3 R32, P1, R32, UR10, RZ ;  /* 0x0000000a20207c10 */ /* 0x000fe4000ff3e0ff */
[----:B------:R-:W-:Y:S02]  /*56e0*/  PRMT R34, RZ, 0x7610, R34 ;  /* 0x00007610ff227816 */ /* 0x000fe40000000022 */
[----:B------:R-:W-:Y:S01]  /*56f0*/  IADD3.X R33, R33, UR11, R35, P1, !PT ;  /* 0x0000000b21217c10 */ /* 0x000fe20008ffe423 */
[----:B------:R-:W-:Y:S08]  /*5700*/  @P3 BRA `(.L_x_34) ;  /* 0x0000000000043947 */ /* 0x000ff00003800000 */
[----:B------:R0:W5:Y:S02]  /*5710*/  LDG.E.U8 R34, desc[UR14][R32.64] ;  /* 0x0000000e20227981 */ /* 0x000164000c1e1100 */
.L_x_34:
[----:B------:R-:W-:Y:S05]  /*5720*/  BSYNC B1 ;  /* 0x0000000000017941 */ /* 0x000fea0003800000 */
.L_x_33:
[----:B-----5:R-:W-:Y:S01]  /*5730*/  LOP3.LUT R34, R34, 0xff, RZ, 0xc0, !PT ;  /* 0x000000ff22227812 */ /* 0x020fe200078ec0ff */
[----:B------:R-:W-:Y:S01]  /*5740*/  BSSY B1, `(.L_x_35) ;  /* 0x000000b000017945 */ /* 0x000fe20003800000 */
[----:B------:R-:W-:Y:S02]  /*5750*/  ISETP.LT.OR P2, PT, R42, 0x2, !P0 ;  /* 0x000000022a00780c */ /* 0x000fe40004741670 */
[----:B------:R-:W-:-:S05]  /*5760*/  F2FP.F16.E5M2.UNPACK_B R34, R34 ;  /* 0x00000022ff22723e */ /* 0x000fca00020004ff */
[----:B------:R-:W-:-:S05]  /*5770*/  HADD2.F32 R34, -RZ, R34.H0_H0 ;  /* 0x20000022ff227230 */ /* 0x000fca0000004100 */
[----:B------:R-:W-:Y:S01]  /*5780*/  FMUL R35, R34, UR21 ;  /* 0x0000001522237c20 */ /* 0x000fe20008400000 */
[----:B------:R-:W-:-:S03]  /*5790*/  PRMT R34, RZ, 0x7610, R34 ;  /* 0x00007610ff227816 */ /* 0x000fc60000000022 */
[----:B------:R-:W-:-:S05]  /*57a0*/  FFMA R35, R228, UR20, R35 ;  /* 0x00000014e4237c23 */ /* 0x000fca0008000023 */
[----:B------:R-:W-:-:S05]  /*57b0*/  F2FP.SATFINITE.E5M2.F32.PACK_AB_MERGE_C R35, RZ, R35, RZ ;  /* 0x00000023ff23723e */ /* 0x000fca00048060ff */
[----:B------:R2:W-:Y:S01]  /*57c0*/  @!P3 STG.E.U8 desc[UR14][R24.64], R35 ;  /* 0x000000231800b986 */ /* 0x0005e2000c10110e */
[----:B------:R-:W-:Y:S05]  /*57d0*/  @P2 BRA `(.L_x_36) ;  /* 0x0000000000042947 */ /* 0x000fea0003800000 */
[----:B------:R3:W5:Y:S02]  /*57e0*/  LDG.E.U8 R34, desc[UR14][R32.64+0x1] ;  /* 0x0000010e20227981 */ /* 0x000764000c1e1100 */
.L_x_36:
[----:B------:R-:W-:Y:S05]  /*57f0*/  BSYNC B1 ;  /* 0x0000000000017941 */ /* 0x000fea0003800000 */
.L_x_35:
[----:B-----5:R-:W-:Y:S01]  /*5800*/  LOP3.LUT R34, R34, 0xff, RZ, 0xc0, !PT ;  /* 0x000000ff22227812 */ /* 0x020fe200078ec0ff */
[----:B------:R-:W-:Y:S01]  /*5810*/  BSSY B1, `(.L_x_37) ;  /* 0x0000013000017945 */ /* 0x000fe20003800000 */
[----:B------:R-:W-:Y:S02]  /*5820*/  IADD3 R45, P1, R43, 0x8, RZ ;  /* 0x000000082b2d7810 */ /* 0x000fe40007f3e0ff */
[----:B------:R-:W-:-:S03]  /*5830*/  F2FP.F16.E5M2.UNPACK_B R34, R34 ;  /* 0x00000022ff22723e */ /* 0x000fc600020004ff */
[----:B--2---:R-:W-:Y:S01]  /*5840*/  IMAD.X R35, RZ, RZ, R39, P1 ;  /* 0x000000ffff237224 */ /* 0x004fe200008e0627 */
[----:B------:R-:W-:Y:S01]  /*5850*/  ISETP.GE.AND P1, PT, R41, 0x9, PT ;  /* 0x000000092900780c */ /* 0x000fe20003f26270 */
[----:B------:R-:W-:Y:S02]  /*5860*/  HADD2.F32 R34, -RZ, R34.H0_H0 ;  /* 0x20000022ff227230 */ /* 0x000fe40000004100 */
[----:B------:R-:W-:Y:S01]  /*5870*/  IMAD R46, R35, UR6, RZ ;  /* 0x00000006232e7c24 */ /* 0x000fe2000f8e02ff */
[----:B------:R-:W-:Y:S02]  /*5880*/  ISETP.LT.OR P5, PT, R42, 0x1, !P1 ;  /* 0x000000012a00780c */ /* 0x000fe40004fa1670 */
[----:B------:R-:W-:Y:S01]  /*5890*/  FMUL R44, R34, UR21 ;  /* 0x00000015222c7c20 */ /* 0x000fe20008400000 */
[----:B------:R-:W-:-:S04]  /*58a0*/  IMAD.WIDE.U32 R34, R45, UR6, R36 ;  /* 0x000000062d227c25 */ /* 0x000fc8000f8e0024 */
[----:B------:R-:W-:Y:S01]  /*58b0*/  FFMA R44, R227, UR20, R44 ;  /* 0x00000014e32c7c23 */ /* 0x000fe2000800002c */
[----:B------:R-:W-:Y:S01]  /*58c0*/  IMAD R45, R45, UR7, R46 ;  /* 0x000000072d2d7c24 */ /* 0x000fe2000f8e022e */
[----:B------:R-:W-:-:S03]  /*58d0*/  IADD3 R34, P3, R34, UR10, RZ ;  /* 0x0000000a22227c10 */ /* 0x000fc6000ff7e0ff */
[----:B------:R-:W-:Y:S02]  /*58e0*/  F2FP.SATFINITE.E5M2.F32.PACK_AB_MERGE_C R47, RZ, R44, RZ ;  /* 0x0000002cff2f723e */ /* 0x000fe400048060ff */
[----:B------:R-:W-:Y:S02]  /*58f0*/  IADD3.X R35, R35, UR11, R45, P3, !PT ;  /* 0x0000000b23237c10 */ /* 0x000fe40009ffe42d */
[----:B------:R-:W-:Y:S01]  /*5900*/  PRMT R44, RZ, 0x7610, R44 ;  /* 0x00007610ff2c7816 */ /* 0x000fe2000000002c */
[----:B------:R2:W-:Y:S01]  /*5910*/  @!P2 STG.E.U8 desc[UR14][R24.64+0x1], R47 ;  /* 0x0000012f1800a986 */ /* 0x0005e2000c10110e */
[----:B------:R-:W-:Y:S05]  /*5920*/  @P5 BRA `(.L_x_38) ;  /* 0x0000000000045947 */ /* 0x000fea0003800000 */
[----:B------:R4:W5:Y:S02]  /*5930*/  LDG.E.U8 R44, desc[UR14][R34.64] ;  /* 0x0000000e222c7981 */ /* 0x000964000c1e1100 */
.L_x_38:
[----:B------:R-:W-:Y:S05]  /*5940*/  BSYNC B1 ;  /* 0x0000000000017941 */ /* 0x000fea0003800000 */
.L_x_37:
        /* <DEDUP_REMOVED lines=12> */
.L_x_40:
[----:B------:R-:W-:Y:S05]  /*5a10*/  BSYNC B1 ;  /* 0x0000000000017941 */ /* 0x000fea0003800000 */
.L_x_39:
[----:B-----5:R-:W-:Y:S01]  /*5a20*/  LOP3.LUT R44, R44, 0xff, RZ, 0xc0, !PT ;  /* 0x000000ff2c2c7812 */ /* 0x020fe200078ec0ff */
[----:B------:R-:W-:Y:S01]  /*5a30*/  BSSY B1, `(.L_x_41) ;  /* 0x000000b000017945 */ /* 0x000fe20003800000 */
[----:B------:R-:W-:Y:S02]  /*5a40*/  ISETP.LT.OR P3, PT, R42, 0x9, !P0 ;  /* 0x000000092a00780c */ /* 0x000fe40004761670 */
[----:B------:R-:W-:-:S05]  /*5a50*/  F2FP.F16.E5M2.UNPACK_B R44, R44 ;  /* 0x0000002cff2c723e */ /* 0x000fca00020004ff */
[----:B------:R-:W-:-:S05]  /*5a60*/  HADD2.F32 R44, -RZ, R44.H0_H0 ;  /* 0x2000002cff2c7230 */ /* 0x000fca0000004100 */
[----:B------:R-:W-:-:S04]  /*5a70*/  FMUL R44, R44, UR21 ;  /* 0x000000152c2c7c20 */ /* 0x000fc80008400000 */
[----:B------:R-:W-:-:S05]  /*5a80*/  FFMA R44, R225, UR20, R44 ;  /* 0x00000014e12c7c23 */ /* 0x000fca000800002c */
[----:B0-----:R-:W-:Y:S02]  /*5a90*/  F2FP.SATFINITE.E5M2.F32.PACK_AB_MERGE_C R45, RZ, R44, RZ ;  /* 0x0000002cff2d723e */ /* 0x001fe400048060ff */
[----:B------:R-:W-:-:S03]  /*5aa0*/  PRMT R44, RZ, 0x7610, R44 ;  /* 0x00007610ff2c7816 */ /* 0x000fc6000000002c */
[----:B------:R0:W-:Y:S01]  /*5ab0*/  @!P2 STG.E.U8 desc[UR14][R26.64+0x1], R45 ;  /* 0x0000012d1a00a986 */ /* 0x0001e2000c10110e */
[----:B------:R-:W-:Y:S05]  /*5ac0*/  @P3 BRA `(.L_x_42) ;  /* 0x0000000000043947 */ /* 0x000fea0003800000 */
[----:B------:R0:W5:Y:S02]  /*5ad0*/  LDG.E.U8 R44, desc[UR14][R32.64+0x8] ;  /* 0x0000080e202c7981 */ /* 0x000164000c1e1100 */
.L_x_42:
[----:B------:R-:W-:Y:S05]  /*5ae0*/  BSYNC B1 ;  /* 0x0000000000017941 */ /* 0x000fea0003800000 */
.L_x_41:
[----:B-----5:R-:W-:Y:S01]  /*5af0*/  LOP3.LUT R44, R44, 0xff, RZ, 0xc0, !PT ;  /* 0x000000ff2c2c7812 */ /* 0x020fe200078ec0ff */
[----:B------:R-:W-:Y:S01]  /*5b00*/  BSSY B1, `(.L_x_43) ;  /* 0x000000b000017945 */ /* 0x000fe20003800000 */
[----:B------:R-:W-:Y:S02]  /*5b10*/  ISETP.LT.OR P2, PT, R42, 0xa, !P0 ;  /* 0x0000000a2a00780c */ /* 0x000fe40004741670 */
[----:B------:R-:W-:-:S05]  /*5b20*/  F2FP.F16.E5M2.UNPACK_B R44, R44 ;  /* 0x0000002cff2c723e */ /* 0x000fca00020004ff */
[----:B------:R-:W-:-:S05]  /*5b30*/  HADD2.F32 R44, -RZ, R44.H0_H0 ;  /* 0x2000002cff2c7230 */ /* 0x000fca0000004100 */
[----:B0-----:R-:W-:Y:S01]  /*5b40*/  FMUL R45, R44, UR21 ;  /* 0x000000152c2d7c20 */ /* 0x001fe20008400000 */
[----:B------:R-:W-:-:S03]  /*5b50*/  PRMT R44, RZ, 0x7610, R44 ;  /* 0x00007610ff2c7816 */ /* 0x000fc6000000002c */
[----:B------:R-:W-:-:S05]  /*5b60*/  FFMA R45, R224, UR20, R45 ;  /* 0x00000014e02d7c23 */ /* 0x000fca000800002d */
[----:B------:R-:W-:-:S05]  /*5b70*/  F2FP.SATFINITE.E5M2.F32.PACK_AB_MERGE_C R45, RZ, R45, RZ ;  /* 0x0000002dff2d723e */ /* 0x000fca00048060ff */
[----:B------:R0:W-:Y:S01]  /*5b80*/  @!P3 STG.E.U8 desc[UR14][R24.64+0x8], R45 ;  /* 0x0000082d1800b986 */ /* 0x0001e2000c10110e */
[----:B------:R-:W-:Y:S05]  /*5b90*/  @P2 BRA `(.L_x_44) ;  /* 0x0000000000042947 */ /* 0x000fea0003800000 */
[----:B------:R0:W5:Y:S02]  /*5ba0*/  LDG.E.U8 R44, desc[UR14][R32.64+0x9] ;  /* 0x0000090e202c7981 */ /* 0x000164000c1e1100 */
.L_x_44:
[----:B------:R-:W-:Y:S05]  /*5bb0*/  BSYNC B1 ;  /* 0x0000000000017941 */ /* 0x000fea0003800000 */
.L_x_43:
        /* <DEDUP_REMOVED lines=12> */
.L_x_46:
[----:B------:R-:W-:Y:S05]  /*5c80*/  BSYNC B1 ;  /* 0x0000000000017941 */ /* 0x000fea0003800000 */
.L_x_45:
        /* <DEDUP_REMOVED lines=12> */
.L_x_48:
[----:B------:R-:W-:Y:S05]  /*5d50*/  BSYNC B1 ;  /* 0x0000000000017941 */ /* 0x000fea0003800000 */
.L_x_47:
        /* <DEDUP_REMOVED lines=12> */
.L_x_50:
[----:B------:R-:W-:Y:S05]  /*5e20*/  BSYNC B1 ;  /* 0x0000000000017941 */ /* 0x000fea0003800000 */
.L_x_49:
        /* <DEDUP_REMOVED lines=12> */
.L_x_52:
[----:B------:R-:W-:Y:S05]  /*5ef0*/  BSYNC B1 ;  /* 0x0000000000017941 */ /* 0x000fea0003800000 */
.L_x_51:
        /* <DEDUP_REMOVED lines=12> */
.L_x_54:
[----:B------:R-:W-:Y:S05]  /*5fc0*/  BSYNC B1 ;  /* 0x0000000000017941 */ /* 0x000fea0003800000 */
.L_x_53:
        /* <DEDUP_REMOVED lines=12> */
.L_x_56:
[----:B------:R-:W-:Y:S05]  /*6090*/  BSYNC B1 ;  /* 0x0000000000017941 */ /* 0x000fea0003800000 */
.L_x_55:
        /* <DEDUP_REMOVED lines=12> */
.L_x_58:
[----:B------:R-:W-:Y:S05]  /*6160*/  BSYNC B1 ;  /* 0x0000000000017941 */ /* 0x000fea0003800000 */
.L_x_57:
        /* <DEDUP_REMOVED lines=12> */
.L_x_60:
[----:B------:R-:W-:Y:S05]  /*6230*/  BSYNC B1 ;  /* 0x0000000000017941 */ /* 0x000fea0003800000 */
.L_x_59:
        /* <DEDUP_REMOVED lines=12> */
.L_x_62:
[----:B------:R-:W-:Y:S05]  /*6300*/  BSYNC B1 ;  /* 0x0000000000017941 */ /* 0x000fea0003800000 */
.L_x_61:
        /* <DEDUP_REMOVED lines=12> */
.L_x_64:
[----:B------:R-:W-:Y:S05]  /*63d0*/  BSYNC B1 ;  /* 0x0000000000017941 */ /* 0x000fea0003800000 */
.L_x_63:
        /* <DEDUP_REMOVED lines=12> */
.L_x_66:
[----:B------:R-:W-:Y:S05]  /*64a0*/  BSYNC B1 ;  /* 0x0000000000017941 */ /* 0x000fea0003800000 */
.L_x_65:
        /* <DEDUP_REMOVED lines=12> */
.L_x_68:
[----:B------:R-:W-:Y:S05]  /*6570*/  BSYNC B1 ;  /* 0x0000000000017941 */ /* 0x000fea0003800000 */
.L_x_67:
        /* <DEDUP_REMOVED lines=12> */
.L_x_70:
[----:B------:R-:W-:Y:S05]  /*6640*/  BSYNC B1 ;  /* 0x0000000000017941 */ /* 0x000fea0003800000 */
.L_x_69:
        /* <DEDUP_REMOVED lines=12> */
.L_x_72:
[----:B------:R-:W-:Y:S05]  /*6710*/  BSYNC B1 ;  /* 0x0000000000017941 */ /* 0x000fea0003800000 */
.L_x_71:
        /* <DEDUP_REMOVED lines=12> */
.L_x_74:
[----:B------:R-:W-:Y:S05]  /*67e0*/  BSYNC B1 ;  /* 0x0000000000017941 */ /* 0x000fea0003800000 */
.L_x_73:
        /* <DEDUP_REMOVED lines=12> */
.L_x_76:
[----:B------:R-:W-:Y:S05]  /*68b0*/  BSYNC B1 ;  /* 0x0000000000017941 */ /* 0x000fea0003800000 */
.L_x_75:
        /* <DEDUP_REMOVED lines=12> */
.L_x_78:
[----:B------:R-:W-:Y:S05]  /*6980*/  BSYNC B1 ;  /* 0x0000000000017941 */ /* 0x000fea0003800000 */
.L_x_77:
        /* <DEDUP_REMOVED lines=12> */
.L_x_80:
[----:B------:R-:W-:Y:S05]  /*6a50*/  BSYNC B1 ;  /* 0x0000000000017941 */ /* 0x000fea0003800000 */
.L_x_79:
        /* <DEDUP_REMOVED lines=12> */
.L_x_82:
[----:B------:R-:W-:Y:S05]  /*6b20*/  BSYNC B1 ;  /* 0x0000000000017941 */ /* 0x000fea0003800000 */
.L_x_81:
        /* <DEDUP_REMOVED lines=12> */
.L_x_84:
[----:B------:R-:W-:Y:S05]  /*6bf0*/  BSYNC B1 ;  /* 0x0000000000017941 */ /* 0x000fea0003800000 */
.L_x_83:
        /* <DEDUP_REMOVED lines=12> */
.L_x_86:
[----:B------:R-:W-:Y:S05]  /*6cc0*/  BSYNC B1 ;  /* 0x0000000000017941 */ /* 0x000fea0003800000 */
.L_x_85:
        /* <DEDUP_REMOVED lines=12> */
.L_x_88:
[----:B------:R-:W-:Y:S05]  /*6d90*/  BSYNC B1 ;  /* 0x0000000000017941 */ /* 0x000fea0003800000 */
.L_x_87:
        /* <DEDUP_REMOVED lines=12> */
.L_x_90:
[----:B------:R-:W-:Y:S05]  /*6e60*/  BSYNC B1 ;  /* 0x0000000000017941 */ /* 0x000fea0003800000 */
.L_x_89:
        /* <DEDUP_REMOVED lines=12> */
.L_x_92:
[----:B------:R-:W-:Y:S05]  /*6f30*/  BSYNC B1 ;  /* 0x0000000000017941 */ /* 0x000fea0003800000 */
.L_x_91:
        /* <DEDUP_REMOVED lines=12> */
.L_x_94:
[----:B------:R-:W-:Y:S05]  /*7000*/  BSYNC B1 ;  /* 0x0000000000017941 */ /* 0x000fea0003800000 */
.L_x_93:
        /* <DEDUP_REMOVED lines=12> */
.L_x_96:
[----:B------:R-:W-:Y:S05]  /*70d0*/  BSYNC B1 ;  /* 0x0000000000017941 */ /* 0x000fea0003800000 */
.L_x_95:
        /* <DEDUP_REMOVED lines=12> */
.L_x_98:
[----:B------:R-:W-:Y:S05]  /*71a0*/  BSYNC B1 ;  /* 0x0000000000017941 */ /* 0x000fea0003800000 */
.L_x_97:
        /* <DEDUP_REMOVED lines=12> */
.L_x_100:
[----:B------:R-:W-:Y:S05]  /*7270*/  BSYNC B1 ;  /* 0x0000000000017941 */ /* 0x000fea0003800000 */
.L_x_99:
        /* <DEDUP_REMOVED lines=12> */
.L_x_102:
[----:B------:R-:W-:Y:S05]  /*7340*/  BSYNC B1 ;  /* 0x0000000000017941 */ /* 0x000fea0003800000 */
.L_x_101:
        /* <DEDUP_REMOVED lines=12> */
.L_x_104:
[----:B------:R-:W-:Y:S05]  /*7410*/  BSYNC B1 ;  /* 0x0000000000017941 */ /* 0x000fea0003800000 */
.L_x_103:
        /* <DEDUP_REMOVED lines=12> */
.L_x_106:
[----:B------:R-:W-:Y:S05]  /*74e0*/  BSYNC B1 ;  /* 0x0000000000017941 */ /* 0x000fea0003800000 */
.L_x_105:
        /* <DEDUP_REMOVED lines=12> */
.L_x_108:
[----:B------:R-:W-:Y:S05]  /*75b0*/  BSYNC B1 ;  /* 0x0000000000017941 */ /* 0x000fea0003800000 */
.L_x_107:
        /* <DEDUP_REMOVED lines=12> */
.L_x_110:
[----:B------:R-:W-:Y:S05]  /*7680*/  BSYNC B1 ;  /* 0x0000000000017941 */ /* 0x000fea0003800000 */
.L_x_109:
        /* <DEDUP_REMOVED lines=12> */
.L_x_112:
[----:B------:R-:W-:Y:S05]  /*7750*/  BSYNC B1 ;  /* 0x0000000000017941 */ /* 0x000fea0003800000 */
.L_x_111:
        /* <DEDUP_REMOVED lines=12> */
.L_x_114:
[----:B------:R-:W-:Y:S05]  /*7820*/  BSYNC B1 ;  /* 0x0000000000017941 */ /* 0x000fea0003800000 */
.L_x_113:
        /* <DEDUP_REMOVED lines=12> */
.L_x_116:
[----:B------:R-:W-:Y:S05]  /*78f0*/  BSYNC B1 ;  /* 0x0000000000017941 */ /* 0x000fea0003800000 */
.L_x_115:
        /* <DEDUP_REMOVED lines=12> */
.L_x_118:
[----:B------:R-:W-:Y:S05]  /*79c0*/  BSYNC B1 ;  /* 0x0000000000017941 */ /* 0x000fea0003800000 */
.L_x_117:
        /* <DEDUP_REMOVED lines=12> */
.L_x_120:
[----:B------:R-:W-:Y:S05]  /*7a90*/  BSYNC B1 ;  /* 0x0000000000017941 */ /* 0x000fea0003800000 */
.L_x_119:
        /* <DEDUP_REMOVED lines=12> */
.L_x_122:
[----:B------:R-:W-:Y:S05]  /*7b60*/  BSYNC B1 ;  /* 0x0000000000017941 */ /* 0x000fea0003800000 */
.L_x_121:
        /* <DEDUP_REMOVED lines=12> */
.L_x_124:
[----:B------:R-:W-:Y:S05]  /*7c30*/  BSYNC B1 ;  /* 0x0000000000017941 */ /* 0x000fea0003800000 */
.L_x_123:
        /* <DEDUP_REMOVED lines=12> */
.L_x_126:
[----:B------:R-:W-:Y:S05]  /*7d00*/  BSYNC B1 ;  /* 0x0000000000017941 */ /* 0x000fea0003800000 */
.L_x_125:
        /* <DEDUP_REMOVED lines=12> */
.L_x_128:
[----:B------:R-:W-:Y:S05]  /*7dd0*/  BSYNC B1 ;  /* 0x0000000000017941 */ /* 0x000fea0003800000 */
.L_x_127:
        /* <DEDUP_REMOVED lines=12> */
.L_x_130:
[----:B------:R-:W-:Y:S05]  /*7ea0*/  BSYNC B1 ;  /* 0x0000000000017941 */ /* 0x000fea0003800000 */
.L_x_129:
        /* <DEDUP_REMOVED lines=12> */
.L_x_132:
[----:B------:R-:W-:Y:S05]  /*7f70*/  BSYNC B1 ;  /* 0x0000000000017941 */ /* 0x000fea0003800000 */
.L_x_131:
        /* <DEDUP_REMOVED lines=12> */
.L_x_134:
[----:B------:R-:W-:Y:S05]  /*8040*/  BSYNC B1 ;  /* 0x0000000000017941 */ /* 0x000fea0003800000 */
.L_x_133:
        /* <DEDUP_REMOVED lines=12> */
.L_x_136:
[----:B------:R-:W-:Y:S05]  /*8110*/  BSYNC B1 ;  /* 0x0000000000017941 */ /* 0x000fea0003800000 */
.L_x_135:
        /* <DEDUP_REMOVED lines=12> */
.L_x_138:
[----:B------:R-:W-:Y:S05]  /*81e0*/  BSYNC B1 ;  /* 0x0000000000017941 */ /* 0x000fea0003800000 */
.L_x_137:
        /* <DEDUP_REMOVED lines=12> */
.L_x_140:
[----:B------:R-:W-:Y:S05]  /*82b0*/  BSYNC B1 ;  /* 0x0000000000017941 */ /* 0x000fea0003800000 */
.L_x_139:
        /* <DEDUP_REMOVED lines=12> */
.L_x_142:
[----:B------:R-:W-:Y:S05]  /*8380*/  BSYNC B1 ;  /* 0x0000000000017941 */ /* 0x000fea0003800000 */
.L_x_141:
        /* <DEDUP_REMOVED lines=12> */
.L_x_144:
[----:B------:R-:W-:Y:S05]  /*8450*/  BSYNC B1 ;  /* 0x0000000000017941 */ /* 0x000fea0003800000 */
.L_x_143:
        /* <DEDUP_REMOVED lines=12> */
.L_x_146:
[----:B------:R-:W-:Y:S05]  /*8520*/  BSYNC B1 ;  /* 0x0000000000017941 */ /* 0x000fea0003800000 */
.L_x_145:
        /* <DEDUP_REMOVED lines=12> */
.L_x_148:
[----:B------:R-:W-:Y:S05]  /*85f0*/  BSYNC B1 ;  /* 0x0000000000017941 */ /* 0x000fea0003800000 */
.L_x_147:
        /* <DEDUP_REMOVED lines=12> */
.L_x_150:
[----:B------:R-:W-:Y:S05]  /*86c0*/  BSYNC B1 ;  /* 0x0000000000017941 */ /* 0x000fea0003800000 */
.L_x_149:
        /* <DEDUP_REMOVED lines=12> */
.L_x_152:
[----:B------:R-:W-:Y:S05]  /*8790*/  BSYNC B1 ;  /* 0x0000000000017941 */ /* 0x000fea0003800000 */
.L_x_151:
        /* <DEDUP_REMOVED lines=12> */
.L_x_154:
[----:B------:R-:W-:Y:S05]  /*8860*/  BSYNC B1 ;  /* 0x0000000000017941 */ /* 0x000fea0003800000 */
.L_x_153:
        /* <DEDUP_REMOVED lines=12> */
.L_x_156:
[----:B------:R-:W-:Y:S05]  /*8930*/  BSYNC B1 ;  /* 0x0000000000017941 */ /* 0x000fea0003800000 */
.L_x_155:
[----:B-----5:R-:W-:Y:S01]  /*8940*/  LOP3.LUT R44, R44, 0xff, RZ, 0xc0, !PT ;  /* 0x000000ff2c2c7812 */ /* 0x020fe200078ec0ff */
[----:B------:R-:W-:Y:S01]  /*8950*/  BSSY B1, `(.L_x_157) ;  /* 0x000000b000017945 */ /* 0x000fe20003800000 */
[----:B------:R-:W-:Y:S02]  /*8960*/  ISETP.LT.OR P2, PT, R42, 0x79, !P1 ;  /* 0x000000792a00780c */ /* 0x000fe40004f41670 */
[----:B------:R-:W-:Y:S02]  /*8970*/  F2FP.F16.E5M2.UNPACK_B R44, R44 ;  /* 0x0000002cff2c723e */ /* 0x000fe400020004ff */
[----:B0--3--:R-:W-:-:S03]  /*8980*/  PRMT R32, RZ, 0x7610, R32 ;  /* 0x00007610ff207816 */ /* 0x009fc60000000020 */
[----:B------:R-:W-:-:S05]  /*8990*/  HADD2.F32 R44, -RZ, R44.H0_H0 ;  /* 0x2000002cff2c7230 */ /* 0x000fca0000004100 */
[----:B------:R-:W-:-:S04]  /*89a0*/  FMUL R44, R44, UR21 ;  /* 0x000000152c2c7c20 */ /* 0x000fc80008400000 */
[----:B------:R-:W-:-:S05]  /*89b0*/  FFMA R44, R167, UR20, R44 ;  /* 0x00000014a72c7c23 */ /* 0x000fca000800002c */
[----:B------:R-:W-:-:S05]  /*89c0*/  F2FP.SATFINITE.E5M2.F32.PACK_AB_MERGE_C R33, RZ, R44, RZ ;  /* 0x0000002cff21723e */ /* 0x000fca00048060ff */
[----:B------:R0:W-:Y:S01]  /*89d0*/  @!P0 STG.E.U8 desc[UR14][R24.64+0x79], R33 ;  /* 0x0000792118008986 */ /* 0x0001e2000c10110e */
[----:B------:R-:W-:Y:S05]  /*89e0*/  @P2 BRA `(.L_x_158) ;  /* 0x0000000000042947 */ /* 0x000fea0003800000 */
[----:B------:R3:W5:Y:S02]  /*89f0*/  LDG.E.U8 R32, desc[UR14][R34.64+0x78] ;  /* 0x0000780e22207981 */ /* 0x000764000c1e1100 */
.L_x_158:
[----:B------:R-:W-:Y:S05]  /*8a00*/  BSYNC B1 ;  /* 0x0000000000017941 */ /* 0x000fea0003800000 */
.L_x_157:
[----:B-----5:R-:W-:Y:S01]  /*8a10*/  LOP3.LUT R32, R32, 0xff, RZ, 0xc0, !PT ;  /* 0x000000ff20207812 */ /* 0x020fe200078ec0ff */
[----:B------:R-:W-:Y:S01]  /*8a20*/  BSSY B1, `(.L_x_159) ;  /* 0x000000b000017945 */ /* 0x000fe20003800000 */
[----:B------:R-:W-:Y:S02]  /*8a30*/  ISETP.LT.OR P1, PT, R42, 0x7a, !P1 ;  /* 0x0000007a2a00780c */ /* 0x000fe40004f21670 */
[----:B------:R-:W-:Y:S02]  /*8a40*/  F2FP.F16.E5M2.UNPACK_B R32, R32 ;  /* 0x00000020ff20723e */ /* 0x000fe400020004ff */
[----:B0-2---:R-:W-:-:S03]  /*8a50*/  PRMT R24, RZ, 0x7610, R24 ;  /* 0x00007610ff187816 */ /* 0x005fc60000000018 */
[----:B------:R-:W-:-:S05]  /*8a60*/  HADD2.F32 R32, -RZ, R32.H0_H0 ;  /* 0x20000020ff207230 */ /* 0x000fca0000004100 */
[----:B------:R-:W-:-:S04]  /*8a70*/  FMUL R25, R32, UR21 ;  /* 0x0000001520197c20 */ /* 0x000fc80008400000 */
[----:B------:R-:W-:-:S05]  /*8a80*/  FFMA R25, R166, UR20, R25 ;  /* 0x00000014a6197c23 */ /* 0x000fca0008000019 */
[----:B------:R-:W-:-:S05]  /*8a90*/  F2FP.SATFINITE.E5M2.F32.PACK_AB_MERGE_C R25, RZ, R25, RZ ;  /* 0x00000019ff19723e */ /* 0x000fca00048060ff */
[----:B------:R0:W-:Y:S01]  /*8aa0*/  @!P2 STG.E.U8 desc[UR14][R26.64+0x78], R25 ;  /* 0x000078191a00a986 */ /* 0x0001e2000c10110e */
[----:B------:R-:W-:Y:S05]  /*8ab0*/  @P1 BRA `(.L_x_160) ;  /* 0x0000000000041947 */ /* 0x000fea0003800000 */
[----:B------:R2:W5:Y:S02]  /*8ac0*/  LDG.E.U8 R24, desc[UR14][R34.64+0x79] ;  /* 0x0000790e22187981 */ /* 0x000564000c1e1100 */
.L_x_160:
[----:B------:R-:W-:Y:S05]  /*8ad0*/  BSYNC B1 ;  /* 0x0000000000017941 */ /* 0x000fea0003800000 */
.L_x_159:
[----:B-----5:R-:W-:Y:S01]  /*8ae0*/  LOP3.LUT R24, R24, 0xff, RZ, 0xc0, !PT ;  /* 0x000000ff18187812 */ /* 0x020fe200078ec0ff */
[----:B------:R-:W-:Y:S01]  /*8af0*/  BSSY B1, `(.L_x_161) ;  /* 0x0000013000017945 */ /* 0x000fe20003800000 */
[----:B------:R-:W-:Y:S02]  /*8b00*/  IADD3 R33, P0, R43, 0x80, RZ ;  /* 0x000000802b217810 */ /* 0x000fe40007f1e0ff */
[----:B------:R-:W-:-:S03]  /*8b10*/  F2FP.F16.E5M2.UNPACK_B R24, R24 ;  /* 0x00000018ff18723e */ /* 0x000fc600020004ff */
[----:B0-----:R-:W-:Y:S01]  /*8b20*/  IMAD.X R25, RZ, RZ, R39, P0 ;  /* 0x000000ffff197224 */ /* 0x001fe200000e0627 */
[----:B------:R-:W-:Y:S01]  /*8b30*/  ISETP.GE.AND P0, PT, R41, 0x81, PT ;  /* 0x000000812900780c */ /* 0x000fe20003f06270 */
[----:B------:R-:W-:Y:S02]  /*8b40*/  HADD2.F32 R24, -RZ, R24.H0_H0 ;  /* 0x20000018ff187230 */ /* 0x000fe40000004100 */
[----:B--234-:R-:W-:Y:S01]  /*8b50*/  IMAD R34, R25, UR6, RZ ;  /* 0x0000000619227c24 */ /* 0x01cfe2000f8e02ff */
        /* <DEDUP_REMOVED lines=12> */
.L_x_162:
[----:B------:R-:W-:Y:S05]  /*8c20*/  BSYNC B1 ;  /* 0x0000000000017941 */ /* 0x000fea0003800000 */
.L_x_161:
[----:B-----5:R-:W-:Y:S01]  /*8c30*/  LOP3.LUT R32, R32, 0xff, RZ, 0xc0, !PT ;  /* 0x000000ff20207812 */ /* 0x020fe200078ec0ff */
[----:B------:R-:W-:Y:S01]  /*8c40*/  BSSY B1, `(.L_x_163) ;  /* 0x000000b000017945 */ /* 0x000fe20003800000 */
[----:B------:R-:W-:Y:S02]  /*8c50*/  ISETP.LT.OR P2, PT, R42, 0x2, !P0 ;  /* 0x000000022a00780c */ /* 0x000fe40004741670 */
[----:B------:R-:W-:Y:S02]  /*8c60*/  F2FP.F16.E5M2.UNPACK_B R32, R32 ;  /* 0x00000020ff20723e */ /* 0x000fe400020004ff */
[----:B0-----:R-:W-:-:S03]  /*8c70*/  PRMT R26, RZ, 0x7610, R26 ;  /* 0x00007610ff1a7816 */ /* 0x001fc6000000001a */
[----:B------:R-:W-:-:S05]  /*8c80*/  HADD2.F32 R32, -RZ, R32.H0_H0 ;  /* 0x20000020ff207230 */ /* 0x000fca0000004100 */
[----:B------:R-:W-:-:S04]  /*8c90*/  FMUL R27, R32, UR21 ;  /* 0x00000015201b7c20 */ /* 0x000fc80008400000 */
[----:B------:R-:W-:-:S05]  /*8ca0*/  FFMA R27, R164, UR20, R27 ;  /* 0x00000014a41b7c23 */ /* 0x000fca000800001b */
[----:B------:R-:W-:-:S05]  /*8cb0*/  F2FP.SATFINITE.E5M2.F32.PACK_AB_MERGE_C R27, RZ, R27, RZ ;  /* 0x0000001bff1b723e */ /* 0x000fca00048060ff */
[----:B------:R0:W-:Y:S01]  /*8cc0*/  @!P3 STG.E.U8 desc[UR14][R28.64], R27 ;  /* 0x0000001b1c00b986 */ /* 0x0001e2000c10110e */
[----:B------:R-:W-:Y:S05]  /*8cd0*/  @P2 BRA `(.L_x_164) ;  /* 0x0000000000042947 */ /* 0x000fea0003800000 */
[----:B------:R3:W5:Y:S02]  /*8ce0*/  LDG.E.U8 R26, desc[UR14][R24.64+0x1] ;  /* 0x0000010e181a7981 */ /* 0x000764000c1e1100 */
.L_x_164:
[----:B------:R-:W-:Y:S05]  /*8cf0*/  BSYNC B1 ;  /* 0x0000000000017941 */ /* 0x000fea0003800000 */
.L_x_163:
[----:B-----5:R-:W-:Y:S01]  /*8d00*/  LOP3.LUT R26, R26, 0xff, RZ, 0xc0, !PT ;  /* 0x000000ff1a1a7812 */ /* 0x020fe200078ec0ff */
[----:B------:R-:W-:Y:S01]  /*8d10*/  BSSY B1, `(.L_x_165) ;  /* 0x0000013000017945 */ /* 0x000fe20003800000 */
[----:B------:R-:W-:Y:S02]  /*8d20*/  IADD3 R43, P1, R43, 0x88, RZ ;  /* 0x000000882b2b7810 */ /* 0x000fe40007f3e0ff */
[----:B------:R-:W-:Y:S02]  /*8d30*/  F2FP.F16.E5M2.UNPACK_B R26, R26 ;  /* 0x0000001aff1a723e */ /* 0x000fe400020004ff */
[----:B------:R-:W-:Y:S01]  /*8d40*/  PRMT R32, RZ, 0x7610, R32 ;  /* 0x00007610ff207816 */ /* 0x000fe20000000020 */
[----:B------:R-:W-:Y:S01]  /*8d50*/  IMAD.X R38, RZ, RZ, R39, P1 ;  /* 0x000000ffff267224 */ /* 0x000fe200008e0627 */
[----:B------:R-:W-:Y:S01]  /*8d60*/  ISETP.GE.AND P1, PT, R41, 0x89, PT ;  /* 0x000000892900780c */ /* 0x000fe20003f26270 */
[----:B------:R-:W-:Y:S02]  /*8d70*/  HADD2.F32 R26, -RZ, R26.H0_H0 ;  /* 0x2000001aff1a7230 */ /* 0x000fe40000004100 */
[----:B------:R-:W-:Y:S01]  /*8d80*/  IMAD R38, R38, UR6, RZ ;  /* 0x0000000626267c24 */ /* 0x000fe2000f8e02ff */
[----:B------:R-:W-:Y:S01]  /*8d90*/  ISETP.LT.OR P5, PT, R42, 0x1, !P1 ;  /* 0x000000012a00780c */ /* 0x000fe20004fa1670 */
[----:B------:R-:W-:-:S04]  /*8da0*/  IMAD.WIDE.U32 R36, R43, UR6, R36 ;  /* 0x000000062b247c25 */ /* 0x000fc8000f8e0024 */
[----:B------:R-:W-:Y:S01]  /*8db0*/  FMUL R26, R26, UR21 ;  /* 0x000000151a1a7c20 */ /* 0x000fe20008400000 */
[----:B------:R-:W-:-:S03]  /*8dc0*/  IMAD R43, R43, UR7, R38 ;  /* 0x000000072b2b7c24 */ /* 0x000fc6000f8e0226 */
[----:B------:R-:W-:Y:S01]  /*8dd0*/  FFMA R163, R163, UR20, R26 ;  /* 0x00000014a3a37c23 */ /* 0x000fe2000800001a */
[----:B------:R-:W-:-:S04]  /*8de0*/  IADD3 R26, P3, R36, UR10, RZ ;  /* 0x0000000a241a7c10 */ /* 0x000fc8000ff7e0ff */
[----:B------:R-:W-:Y:S02]  /*8df0*/  F2FP.SATFINITE.E5M2.F32.PACK_AB_MERGE_C R163, RZ, R163, RZ ;  /* 0x000000a3ffa3723e */ /* 0x000fe400048060ff */
[----:B0-----:R-:W-:-:S03]  /*8e00*/  IADD3.X R27, R37, UR11, R43, P3, !PT ;  /* 0x0000000b251b7c10 */ /* 0x001fc60009ffe42b */
[----:B------:R0:W-:Y:S01]  /*8e10*/  @!P2 STG.E.U8 desc[UR14][R28.64+0x1], R163 ;  /* 0x000001a31c00a986 */ /* 0x0001e2000c10110e */
[----:B------:R-:W-:Y:S05]  /*8e20*/  @P5 BRA `(.L_x_166) ;  /* 0x0000000000045947 */ /* 0x000fea0003800000 */
[----:B------:R4:W5:Y:S02]  /*8e30*/  LDG.E.U8 R32, desc[UR14][R26.64] ;  /* 0x0000000e1a207981 */ /* 0x000964000c1e1100 */
.L_x_166:
[----:B------:R-:W-:Y:S05]  /*8e40*/  BSYNC B1 ;  /* 0x0000000000017941 */ /* 0x000fea0003800000 */
.L_x_165:
        /* <DEDUP_REMOVED lines=12> */
.L_x_168:
[----:B------:R-:W-:Y:S05]  /*8f10*/  BSYNC B1 ;  /* 0x0000000000017941 */ /* 0x000fea0003800000 */
.L_x_167:
        /* <DEDUP_REMOVED lines=12> */
.L_x_170:
[----:B------:R-:W-:Y:S05]  /*8fe0*/  BSYNC B1 ;  /* 0x0000000000017941 */ /* 0x000fea0003800000 */
.L_x_169:
        /* <DEDUP_REMOVED lines=12> */
.L_x_172:
[----:B------:R-:W-:Y:S05]  /*90b0*/  BSYNC B1 ;  /* 0x0000000000017941 */ /* 0x000fea0003800000 */
.L_x_171:
        /* <DEDUP_REMOVED lines=12> */
.L_x_174:
[----:B------:R-:W-:Y:S05]  /*9180*/  BSYNC B1 ;  /* 0x0000000000017941 */ /* 0x000fea0003800000 */
.L_x_173:
        /* <DEDUP_REMOVED lines=12> */
.L_x_176:
[----:B------:R-:W-:Y:S05]  /*9250*/  BSYNC B1 ;  /* 0x0000000000017941 */ /* 0x000fea0003800000 */
.L_x_175:
        /* <DEDUP_REMOVED lines=12> */
.L_x_178:
[----:B------:R-:W-:Y:S05]  /*9320*/  BSYNC B1 ;  /* 0x0000000000017941 */ /* 0x000fea0003800000 */
.L_x_177:
        /* <DEDUP_REMOVED lines=12> */
.L_x_180:
[----:B------:R-:W-:Y:S05]  /*93f0*/  BSYNC B1 ;  /* 0x0000000000017941 */ /* 0x000fea0003800000 */
.L_x_179:
        /* <DEDUP_REMOVED lines=12> */
.L_x_182:
[----:B------:R-:W-:Y:S05]  /*94c0*/  BSYNC B1 ;  /* 0x0000000000017941 */ /* 0x000fea0003800000 */
.L_x_181:
        /* <DEDUP_REMOVED lines=12> */
.L_x_184:
[----:B------:R-:W-:Y:S05]  /*9590*/  BSYNC B1 ;  /* 0x0000000000017941 */ /* 0x000fea0003800000 */
.L_x_183:
        /* <DEDUP_REMOVED lines=12> */
.L_x_186:
[----:B------:R-:W-:Y:S05]  /*9660*/  BSYNC B1 ;  /* 0x0000000000017941 */ /* 0x000fea0003800000 */
.L_x_185:
        /* <DEDUP_REMOVED lines=12> */
.L_x_188:
[----:B------:R-:W-:Y:S05]  /*9730*/  BSYNC B1 ;  /* 0x0000000000017941 */ /* 0x000fea0003800000 */
.L_x_187:
[----:B-----5:R-:W-:Y:S01]  /*9740*/  LOP3.LUT R32, R32, 0xff, RZ, 0xc0, !PT ;  /* 0x000000ff20207812 */ /* 0x020fe200078ec0ff */
[----:B------:R-:W-:Y:S01]  /*9750*/  BSSY B1, `(.L_x_189) ;  /* 0x000000b000017945 */ /* 0x000fe20003800000 */
[----:B------:R-:W-:Y:S02]  /*9760*/  ISETP.LT.OR P3, PT, R42, 0x19, !P1 ;  /* 0x000000192a00780c */ /* 0x000fe40004f61670 */
[----:B------:R-:W-:-:S05]  /*9770*/  F2FP.F16.E5M2.UNPACK_B R32, R32 ;  /* 0x00000020ff20723e */ /* 0x000fca00020004ff */
[----:B------:R-:W-:-:S05]  /*9780*/  HADD2.F32 R32, -RZ, R32.H0_H0 ;  /* 0x20000020ff207230 */ /* 0x000fca0000004100 */
[----:B------:R-:W-:-:S04]  /*9790*/  FMUL R32, R32, UR21 ;  /* 0x0000001520207c20 */ /* 0x000fc80008400000 */
[----:B------:R-:W-:Y:S01]  /*97a0*/  FFMA R32, R23, UR20, R32 ;  /* 0x0000001417207c23 */ /* 0x000fe20008000020 */
[----:B------:R-:W-:-:S04]  /*97b0*/  PRMT R23, RZ, 0x7610, R23 ;  /* 0x00007610ff177816 */ /* 0x000fc80000000017 */
[----:B0-----:R-:W-:-:S05]  /*97c0*/  F2FP.SATFINITE.E5M2.F32.PACK_AB_MERGE_C R33, RZ, R32, RZ ;  /* 0x00000020ff21723e */ /* 0x001fca00048060ff */
[----:B------:R0:W-:Y:S01]  /*97d0*/  @!P2 STG.E.U8 desc[UR14][R28.64+0x19], R33 ;  /* 0x000019211c00a986 */ /* 0x0001e2000c10110e */
[----:B------:R-:W-:Y:S05]  /*97e0*/  @P3 BRA `(.L_x_190) ;  /* 0x0000000000043947 */ /* 0x000fea0003800000 */
[----:B------:R0:W5:Y:S02]  /*97f0*/  LDG.E.U8 R23, desc[UR14][R26.64+0x18] ;  /* 0x0000180e1a177981 */ /* 0x000164000c1e1100 */
.L_x_190:
[----:B------:R-:W-:Y:S05]  /*9800*/  BSYNC B1 ;  /* 0x0000000000017941 */ /* 0x000fea0003800000 */
.L_x_189:
        /* <DEDUP_REMOVED lines=8> */
[----:B------:R-:W-:-:S05]  /*9890*/  F2FP.SATFINITE.E5M2.F32.PACK_AB_MERGE_C R23, RZ, R23, RZ ;  /* 0x00000017ff17723e */ /* 0x000fca00048060ff */
[----:B------:R0:W-:Y:S01]  /*98a0*/  @!P3 STG.E.U8 desc[UR14][R30.64+0x18], R23 ;  /* 0x000018171e00b986 */ /* 0x0001e2000c10110e */
[----:B------:R-:W-:Y:S05]  /*98b0*/  @P2 BRA `(.L_x_192) ;  /* 0x0000000000042947 */ /* 0x000fea0003800000 */
[----:B------:R0:W5:Y:S02]  /*98c0*/  LDG.E.U8 R22, desc[UR14][R26.64+0x19] ;  /* 0x0000190e1a167981 */ /* 0x000164000c1e1100 */
.L_x_192:
[----:B------:R-:W-:Y:S05]  /*98d0*/  BSYNC B1 ;  /* 0x0000000000017941 */ /* 0x000fea0003800000 */
.L_x_191:
        /* <DEDUP_REMOVED lines=12> */
.L_x_194:
[----:B------:R-:W-:Y:S05]  /*99a0*/  BSYNC B1 ;  /* 0x0000000000017941 */ /* 0x000fea0003800000 */
.L_x_193:
        /* <DEDUP_REMOVED lines=12> */
.L_x_196:
[----:B------:R-:W-:Y:S05]  /*9a70*/  BSYNC B1 ;  /* 0x0000000000017941 */ /* 0x000fea0003800000 */
.L_x_195:
        /* <DEDUP_REMOVED lines=12> */
.L_x_198:
[----:B------:R-:W-:Y:S05]  /*9b40*/  BSYNC B1 ;  /* 0x0000000000017941 */ /* 0x000fea0003800000 */
.L_x_197:
        /* <DEDUP_REMOVED lines=12> */
.L_x_200:
[----:B------:R-:W-:Y:S05]  /*9c10*/  BSYNC B1 ;  /* 0x0000000000017941 */ /* 0x000fea0003800000 */
.L_x_199:
        /* <DEDUP_REMOVED lines=12> */
.L_x_202:
[----:B------:R-:W-:Y:S05]  /*9ce0*/  BSYNC B1 ;  /* 0x0000000000017941 */ /* 0x000fea0003800000 */
.L_x_201:
        /* <DEDUP_REMOVED lines=12> */
.L_x_204:
[----:B------:R-:W-:Y:S05]  /*9db0*/  BSYNC B1 ;  /* 0x0000000000017941 */ /* 0x000fea0003800000 */
.L_x_203:
        /* <DEDUP_REMOVED lines=12> */
.L_x_206:
[----:B------:R-:W-:Y:S05]  /*9e80*/  BSYNC B1 ;  /* 0x0000000000017941 */ /* 0x000fea0003800000 */
.L_x_205:
        /* <DEDUP_REMOVED lines=12> */
.L_x_208:
[----:B------:R-:W-:Y:S05]  /*9f50*/  BSYNC B1 ;  /* 0x0000000000017941 */ /* 0x000fea0003800000 */
.L_x_207:
        /* <DEDUP_REMOVED lines=12> */
.L_x_210:
[----:B------:R-:W-:Y:S05]  /*a020*/  BSYNC B1 ;  /* 0x0000000000017941 */ /* 0x000fea0003800000 */
.L_x_209:
        /* <DEDUP_REMOVED lines=12> */
.L_x_212:
[----:B------:R-:W-:Y:S05]  /*a0f0*/  BSYNC B1 ;  /* 0x0000000000017941 */ /* 0x000fea0003800000 */
.L_x_211:
        /* <DEDUP_REMOVED lines=12> */
.L_x_214:
[----:B------:R-:W-:Y:S05]  /*a1c0*/  BSYNC B1 ;  /* 0x0000000000017941 */ /* 0x000fea0003800000 */
.L_x_213:
        /* <DEDUP_REMOVED lines=12> */
.L_x_216:
[----:B------:R-:W-:Y:S05]  /*a290*/  BSYNC B1 ;  /* 0x0000000000017941 */ /* 0x000fea0003800000 */
.L_x_215:
        /* <DEDUP_REMOVED lines=12> */
.L_x_218:
[----:B------:R-:W-:Y:S05]  /*a360*/  BSYNC B1 ;  /* 0x0000000000017941 */ /* 0x000fea0003800000 */
.L_x_217:
        /* <DEDUP_REMOVED lines=12> */
.L_x_220:
[----:B------:R-:W-:Y:S05]  /*a430*/  BSYNC B1 ;  /* 0x0000000000017941 */ /* 0x000fea0003800000 */
.L_x_219:
        /* <DEDUP_REMOVED lines=12> */
.L_x_222:
[----:B------:R-:W-:Y:S05]  /*a500*/  BSYNC B1 ;  /* 0x0000000000017941 */ /* 0x000fea0003800000 */
.L_x_221:
        /* <DEDUP_REMOVED lines=12> */
.L_x_224:
[----:B------:R-:W-:Y:S05]  /*a5d0*/  BSYNC B1 ;  /* 0x0000000000017941 */ /* 0x000fea0003800000 */
.L_x_223:
        /* <DEDUP_REMOVED lines=12> */
.L_x_226:
[----:B------:R-:W-:Y:S05]  /*a6a0*/  BSYNC B1 ;  /* 0x0000000000017941 */ /* 0x000fea0003800000 */
.L_x_225:
        /* <DEDUP_REMOVED lines=12> */
.L_x_228:
[----:B------:R-:W-:Y:S05]  /*a770*/  BSYNC B1 ;  /* 0x0000000000017941 */ /* 0x000fea0003800000 */
.L_x_227:
        /* <DEDUP_REMOVED lines=12> */
.L_x_230:
[----:B------:R-:W-:Y:S05]  /*a840*/  BSYNC B1 ;  /* 0x0000000000017941 */ /* 0x000fea0003800000 */
.L_x_229:
        /* <DEDUP_REMOVED lines=12> */
.L_x_232:
[----:B------:R-:W-:Y:S05]  /*a910*/  BSYNC B1 ;  /* 0x0000000000017941 */ /* 0x000fea0003800000 */
.L_x_231:
[----:B-----5:R-:W-:Y:S01]  /*a920*/  LOP3.LUT R2, R2, 0xff, RZ, 0xc0, !PT ;  /* 0x000000ff02027812 */ /* 0x020fe200078ec0ff */
[----:B------:R-:W-:Y:S01]  /*a930*/  BSSY B1, `(.L_x_233) ;  /* 0x000000b000017945 */ /* 0x000fe20003800000 */
[----:B------:R-:W-:Y:S02]  /*a940*/  ISETP.LT.OR P3, PT, R42, 0x49, !P0 ;  /* 0x000000492a00780c */ /* 0x000fe40004761670 */
[----:B------:R-:W-:-:S05]  /*a950*/  F2FP.F16.E5M2.UNPACK_B R2, R2 ;  /* 0x00000002ff02723e */ /* 0x000fca00020004ff */
[----:B------:R-:W-:-:S05]  /*a960*/  HADD2.F32 R2, -RZ, R2.H0_H0 ;  /* 0x20000002ff027230 */ /* 0x000fca0000004100 */
[----:B0-----:R-:W-:-:S04]  /*a970*/  FMUL R3, R2, UR21 ;  /* 0x0000001502037c20 */ /* 0x001fc80008400000 */
[----:B------:R-:W-:Y:S01]  /*a980*/  FFMA R3, R0, UR20, R3 ;  /* 0x0000001400037c23 */ /* 0x000fe20008000003 */
[----:B------:R-:W-:-:S04]  /*a990*/  PRMT R0, RZ, 0x7610, R0 ;  /* 0x00007610ff007816 */ /* 0x000fc80000000000 */
[----:B------:R-:W-:-:S05]  /*a9a0*/  F2FP.SATFINITE.E5M2.F32.PACK_AB_MERGE_C R3, RZ, R3, RZ ;  /* 0x00000003ff03723e */ /* 0x000fca00048060ff */
[----:B------:R0:W-:Y:S01]  /*a9b0*/  @!P2 STG.E.U8 desc[UR14][R30.64+0x41], R3 ;  /* 0x000041031e00a986 */ /* 0x0001e2000c10110e */
[----:B------:R-:W-:Y:S05]  /*a9c0*/  @P3 BRA `(.L_x_234) ;  /* 0x0000000000043947 */ /* 0x000fea0003800000 */
[----:B------:R0:W5:Y:S02]  /*a9d0*/  LDG.E.U8 R0, desc[UR14][R24.64+0x48] ;  /* 0x0000480e18007981 */ /* 0x000164000c1e1100 */
.L_x_234:
[----:B------:R-:W-:Y:S05]  /*a9e0*/  BSYNC B1 ;  /* 0x0000000000017941 */ /* 0x000fea0003800000 */
.L_x_233:
[----:B------:R-:W2:Y:S01]  /*a9f0*/  LDL.LU R2, [R1] ;  /* 0x0000000001027983 */ /* 0x000ea20000300800 */
[----:B-----5:R-:W-:Y:S01]  /*aa00*/  LOP3.LUT R0, R0, 0xff, RZ, 0xc0, !PT ;  /* 0x000000ff00007812 */ /* 0x020fe200078ec0ff */
[----:B------:R-:W-:Y:S01]  /*aa10*/  BSSY B1, `(.L_x_235) ;  /* 0x000000b000017945 */ /* 0x000fe20003800000 */
[----:B------:R-:W-:Y:S02]  /*aa20*/  ISETP.LT.OR P2, PT, R42, 0x4a, !P0 ;  /* 0x0000004a2a00780c */ /* 0x000fe40004741670 */
[----:B------:R-:W-:-:S05]  /*aa30*/  F2FP.F16.E5M2.UNPACK_B R0, R0 ;  /* 0x00000000ff00723e */ /* 0x000fca00020004ff */
[----:B------:R-:W-:-:S05]  /*aa40*/  HADD2.F32 R0, -RZ, R0.H0_H0 ;  /* 0x20000000ff007230 */ /* 0x000fca0000004100 */
[----:B------:R-:W-:-:S04]  /*aa50*/  FMUL R0, R0, UR21 ;  /* 0x0000001500007c20 */ /* 0x000fc80008400000 */
[----:B--2---:R-:W-:-:S05]  /*aa60*/  FFMA R0, R2, UR20, R0 ;  /* 0x0000001402007c23 */ /* 0x004fca0008000000 */
[----:B0-----:R-:W-:Y:S02]  /*aa70*/  F2FP.SATFINITE.E5M2.F32.PACK_AB_MERGE_C R3, RZ, R0, RZ ;  /* 0x00000000ff03723e */ /* 0x001fe400048060ff */
[----:B------:R-:W-:-:S03]  /*aa80*/  PRMT R0, RZ, 0x7610, R0 ;  /* 0x00007610ff007816 */ /* 0x000fc60000000000 */
[----:B------:R0:W-:Y:S01]  /*aa90*/  @!P3 STG.E.U8 desc[UR14][R28.64+0x48], R3 ;  /* 0x000048031c00b986 */ /* 0x0001e2000c10110e */
[----:B------:R-:W-:Y:S05]  /*aaa0*/  @P2 BRA `(.L_x_236) ;  /* 0x0000000000042947 */ /* 0x000fea0003800000 */
[----:B------:R2:W5:Y:S02]  /*aab0*/  LDG.E.U8 R0, desc[UR14][R24.64+0x49] ;  /* 0x0000490e18007981 */ /* 0x000564000c1e1100 */
.L_x_236:
[----:B------:R-:W-:Y:S05]  /*aac0*/  BSYNC B1 ;  /* 0x0000000000017941 */ /* 0x000fea0003800000 */
.L_x_235:
[----:B------:R-:W3:Y:S01]  /*aad0*/  LDL.LU R2, [R1+0x4] ;  /* 0x0000040001027983 */ /* 0x000ee20000300800 */
[----:B-----5:R-:W-:Y:S01]  /*aae0*/  LOP3.LUT R0, R0, 0xff, RZ, 0xc0, !PT ;  /* 0x000000ff00007812 */ /* 0x020fe200078ec0ff */
[----:B------:R-:W-:Y:S01]  /*aaf0*/  BSSY B1, `(.L_x_237) ;  /* 0x000000b000017945 */ /* 0x000fe20003800000 */
[----:B------:R-:W-:Y:S02]  /*ab00*/  ISETP.LT.OR P3, PT, R42, 0x49, !P1 ;  /* 0x000000492a00780c */ /* 0x000fe40004f61670 */
[----:B------:R-:W-:-:S05]  /*ab10*/  F2FP.F16.E5M2.UNPACK_B R0, R0 ;  /* 0x00000000ff00723e */ /* 0x000fca00020004ff */
[----:B------:R-:W-:-:S05]  /*ab20*/  HADD2.F32 R0, -RZ, R0.H0_H0 ;  /* 0x20000000ff007230 */ /* 0x000fca0000004100 */
[----:B------:R-:W-:-:S04]  /*ab30*/  FMUL R0, R0, UR21 ;  /* 0x0000001500007c20 */ /* 0x000fc80008400000 */
[----:B---3--:R-:W-:-:S05]  /*ab40*/  FFMA R0, R2, UR20, R0 ;  /* 0x0000001402007c23 */ /* 0x008fca0008000000 */
[----:B0-----:R-:W-:Y:S02]  /*ab50*/  F2FP.SATFINITE.E5M2.F32.PACK_AB_MERGE_C R3, RZ, R0, RZ ;  /* 0x00000000ff03723e */ /* 0x001fe400048060ff */
[----:B------:R-:W-:-:S03]  /*ab60*/  PRMT R0, RZ, 0x7610, R0 ;  /* 0x00007610ff007816 */ /* 0x000fc60000000000 */
[----:B------:R0:W-:Y:S01]  /*ab70*/  @!P2 STG.E.U8 desc[UR14][R28.64+0x49], R3 ;  /* 0x000049031c00a986 */ /* 0x0001e2000c10110e */
[----:B------:R-:W-:Y:S05]  /*ab80*/  @P3 BRA `(.L_x_238) ;  /* 0x0000000000043947 */ /* 0x000fea0003800000 */
[----:B------:R3:W5:Y:S02]  /*ab90*/  LDG.E.U8 R0, desc[UR14][R26.64+0x48] ;  /* 0x0000480e1a007981 */ /* 0x000764000c1e1100 */
.L_x_238:
[----:B------:R-:W-:Y:S05]  /*aba0*/  BSYNC B1 ;  /* 0x0000000000017941 */ /* 0x000fea0003800000 */
.L_x_237:
[----:B------:R-:W2:Y:S01]  /*abb0*/  LDL.LU R2, [R1+0x8] ;  /* 0x0000080001027983 */ /* 0x000ea20000300800 */
        /* <DEDUP_REMOVED lines=12> */
.L_x_240:
[----:B------:R-:W-:Y:S05]  /*ac80*/  BSYNC B1 ;  /* 0x0000000000017941 */ /* 0x000fea0003800000 */
.L_x_239:
        /* <DEDUP_REMOVED lines=13> */
.L_x_242:
[----:B------:R-:W-:Y:S05]  /*ad60*/  BSYNC B1 ;  /* 0x0000000000017941 */ /* 0x000fea0003800000 */
.L_x_241:
        /* <DEDUP_REMOVED lines=13> */
.L_x_244:
[----:B------:R-:W-:Y:S05]  /*ae40*/  BSYNC B1 ;  /* 0x0000000000017941 */ /* 0x000fea0003800000 */
.L_x_243:
        /* <DEDUP_REMOVED lines=13> */
.L_x_246:
[----:B------:R-:W-:Y:S05]  /*af20*/  BSYNC B1 ;  /* 0x0000000000017941 */ /* 0x000fea0003800000 */
.L_x_245:
        /* <DEDUP_REMOVED lines=13> */
.L_x_248:
[----:B------:R-:W-:Y:S05]  /*b000*/  BSYNC B1 ;  /* 0x0000000000017941 */ /* 0x000fea0003800000 */
.L_x_247:
        /* <DEDUP_REMOVED lines=13> */
.L_x_250:
[----:B------:R-:W-:Y:S05]  /*b0e0*/  BSYNC B1 ;  /* 0x0000000000017941 */ /* 0x000fea0003800000 */
.L_x_249:
        /* <DEDUP_REMOVED lines=13> */
.L_x_252:
[----:B------:R-:W-:Y:S05]  /*b1c0*/  BSYNC B1 ;  /* 0x0000000000017941 */ /* 0x000fea0003800000 */
.L_x_251:
        /* <DEDUP_REMOVED lines=13> */
.L_x_254:
[----:B------:R-:W-:Y:S05]  /*b2a0*/  BSYNC B1 ;  /* 0x0000000000017941 */ /* 0x000fea0003800000 */
.L_x_253:
        /* <DEDUP_REMOVED lines=13> */
.L_x_256:
[----:B------:R-:W-:Y:S05]  /*b380*/  BSYNC B1 ;  /* 0x0000000000017941 */ /* 0x000fea0003800000 */
.L_x_255:
        /* <DEDUP_REMOVED lines=13> */
.L_x_258:
[----:B------:R-:W-:Y:S05]  /*b460*/  BSYNC B1 ;  /* 0x0000000000017941 */ /* 0x000fea0003800000 */
.L_x_257:
        /* <DEDUP_REMOVED lines=13> */
.L_x_260:
[----:B------:R-:W-:Y:S05]  /*b540*/  BSYNC B1 ;  /* 0x0000000000017941 */ /* 0x000fea0003800000 */
.L_x_259:
        /* <DEDUP_REMOVED lines=13> */
.L_x_262:
[----:B------:R-:W-:Y:S05]  /*b620*/  BSYNC B1 ;  /* 0x0000000000017941 */ /* 0x000fea0003800000 */
.L_x_261:
        /* <DEDUP_REMOVED lines=13> */
.L_x_264:
[----:B------:R-:W-:Y:S05]  /*b700*/  BSYNC B1 ;  /* 0x0000000000017941 */ /* 0x000fea0003800000 */
.L_x_263:
        /* <DEDUP_REMOVED lines=13> */
.L_x_266:
[----:B------:R-:W-:Y:S05]  /*b7e0*/  BSYNC B1 ;  /* 0x0000000000017941 */ /* 0x000fea0003800000 */
.L_x_265:
        /* <DEDUP_REMOVED lines=13> */
.L_x_268:
[----:B------:R-:W-:Y:S05]  /*b8c0*/  BSYNC B1 ;  /* 0x0000000000017941 */ /* 0x000fea0003800000 */
.L_x_267:
        /* <DEDUP_REMOVED lines=13> */
.L_x_270:
[----:B------:R-:W-:Y:S05]  /*b9a0*/  BSYNC B1 ;  /* 0x0000000000017941 */ /* 0x000fea0003800000 */
.L_x_269:
        /* <DEDUP_REMOVED lines=13> */
.L_x_272:
[----:B------:R-:W-:Y:S05]  /*ba80*/  BSYNC B1 ;  /* 0x0000000000017941 */ /* 0x000fea0003800000 */
.L_x_271:
        /* <DEDUP_REMOVED lines=13> */
.L_x_274:
[----:B------:R-:W-:Y:S05]  /*bb60*/  BSYNC B1 ;  /* 0x0000000000017941 */ /* 0x000fea0003800000 */
.L_x_273:
        /* <DEDUP_REMOVED lines=13> */
.L_x_276:
[----:B------:R-:W-:Y:S05]  /*bc40*/  BSYNC B1 ;  /* 0x0000000000017941 */ /* 0x000fea0003800000 */
.L_x_275:
        /* <DEDUP_REMOVED lines=13> */
.L_x_278:
[----:B------:R-:W-:Y:S05]  /*bd20*/  BSYNC B1 ;  /* 0x0000000000017941 */ /* 0x000fea0003800000 */
.L_x_277:
        /* <DEDUP_REMOVED lines=13> */
.L_x_280:
[----:B------:R-:W-:Y:S05]  /*be00*/  BSYNC B1 ;  /* 0x0000000000017941 */ /* 0x000fea0003800000 */
.L_x_279:
        /* <DEDUP_REMOVED lines=13> */
.L_x_282:
[----:B------:R-:W-:Y:S05]  /*bee0*/  BSYNC B1 ;  /* 0x0000000000017941 */ /* 0x000fea0003800000 */
.L_x_281:
        /* <DEDUP_REMOVED lines=13> */
.L_x_284:
[----:B------:R-:W-:Y:S05]  /*bfc0*/  BSYNC B1 ;  /* 0x0000000000017941 */ /* 0x000fea0003800000 */
.L_x_283:
        /* <DEDUP_REMOVED lines=13> */
.L_x_286:
[----:B------:R-:W-:Y:S05]  /*c0a0*/  BSYNC B1 ;  /* 0x0000000000017941 */ /* 0x000fea0003800000 */
.L_x_285:
        /* <DEDUP_REMOVED lines=13> */
.L_x_288:
[----:B------:R-:W-:Y:S05]  /*c180*/  BSYNC B1 ;  /* 0x0000000000017941 */ /* 0x000fea0003800000 */
.L_x_287:
[----:B------:R-:W-:Y:S05]  /*c190*/  @P1 BRA `(.L_x_289) ;  /* 0x0000002000a41947 */ /* 0x000fea0003800000 */
[----:B------:R-:W2:Y:S01]  /*c1a0*/  LDL.LU R2, [R1+0x6c] ;  /* 0x00006c0001027983 */ /* 0x000ea20000300800 */
[----:B-----5:R-:W-:-:S04]  /*c1b0*/  LOP3.LUT R0, R0, 0xff, RZ, 0xc0, !PT ;  /* 0x000000ff00007812 */ /* 0x020fc800078ec0ff */
[----:B------:R-:W-:-:S05]  /*c1c0*/  F2FP.F16.E5M2.UNPACK_B R0, R0 ;  /* 0x00000000ff00723e */ /* 0x000fca00020004ff */
[----:B------:R-:W-:-:S05]  /*c1d0*/  HADD2.F32 R0, -RZ, R0.H0_H0 ;  /* 0x20000000ff007230 */ /* 0x000fca0000004100 */
[----:B------:R-:W-:-:S04]  /*c1e0*/  FMUL R0, R0, UR21 ;  /* 0x0000001500007c20 */ /* 0x000fc80008400000 */
[----:B--2---:R-:W-:-:S05]  /*c1f0*/  FFMA R0, R2, UR20, R0 ;  /* 0x0000001402007c23 */ /* 0x004fca0008000000 */
[----:B0-----:R-:W-:-:S05]  /*c200*/  F2FP.SATFINITE.E5M2.F32.PACK_AB_MERGE_C R3, RZ, R0, RZ ;  /* 0x00000000ff03723e */ /* 0x001fca00048060ff */
[----:B------:R0:W-:Y:S01]  /*c210*/  STG.E.U8 desc[UR14][R30.64+0x79], R3 ;  /* 0x000079031e007986 */ /* 0x0001e2000c10110e */
[----:B------:R-:W-:Y:S05]  /*c220*/  BRA `(.L_x_289) ;  /* 0x0000002000807947 */ /* 0x000fea0003800000 */
.L_x_32:
[----:B------:R-:W-:Y:S01]  /*c230*/  ISETP.GE.AND P3, PT, R41, 0x1, PT ;  /* 0x000000012900780c */ /* 0x000fe20003f66270 */
[----:B------:R-:W-:Y:S01]  /*c240*/  FMUL R227, R227, UR20 ;  /* 0x00000014e3e37c20 */ /* 0x000fe20008400000 */
[----:B------:R-:W-:Y:S01]  /*c250*/  ISETP.GE.AND P2, PT, R41, 0x9, PT ;  /* 0x000000092900780c */ /* 0x000fe20003f46270 */
[----:B------:R-:W-:Y:S01]  /*c260*/  FMUL R228, R228, UR20 ;  /* 0x00000014e4e47c20 */ /* 0x000fe20008400000 */
[C---:B------:R-:W-:Y:S01]  /*c270*/  ISETP.LT.OR P0, PT, R42.reuse, 0x1, !P3 ;  /* 0x000000012a00780c */ /* 0x040fe20005f01670 */
[----:B------:R-:W-:Y:S01]  /*c280*/  FMUL R225, R225, UR20 ;  /* 0x00000014e1e17c20 */ /* 0x000fe20008400000 */
[----:B------:R-:W-:Y:S01]  /*c290*/  ISETP.LT.OR P1, PT, R42, 0x2, !P3 ;  /* 0x000000022a00780c */ /* 0x000fe20005f21670 */
[----:B------:R-:W-:Y:S01]  /*c2a0*/  FMUL R226, R226, UR20 ;  /* 0x00000014e2e27c20 */ /* 0x000fe20008400000 */
[----:B------:R-:W-:Y:S02]  /*c2b0*/  ISETP.LT.OR P6, PT, R42, 0x2, !P2 ;  /* 0x000000022a00780c */ /* 0x000fe400057c1670 */
[----:B------:R-:W-:-:S02]  /*c2c0*/  F2FP.SATFINITE.E5M2.F32.PACK_AB_MERGE_C R33, RZ, R228, RZ ;  /* 0x000000e4ff21723e */ /* 0x000fc400048060ff */
[----:B------:R-:W-:Y:S02]  /*c2d0*/  F2FP.SATFINITE.E5M2.F32.PACK_AB_MERGE_C R227, RZ, R227, RZ ;  /* 0x000000e3ffe3723e */ /* 0x000fe400048060ff */
[C---:B------:R-:W-:Y:S02]  /*c2e0*/  ISETP.LT.OR P5, PT, R42.reuse, 0x1, !P2 ;  /* 0x000000012a00780c */ /* 0x040fe400057a1670 */
[----:B------:R-:W-:Y:S01]  /*c2f0*/  F2FP.SATFINITE.E5M2.F32.PACK_AB_MERGE_C R225, RZ, R225, RZ ;  /* 0x000000e1ffe1723e */ /* 0x000fe200048060ff */
[----:B------:R0:W-:Y:S01]  /*c300*/  @!P0 STG.E.U8 desc[UR14][R24.64], R33 ;  /* 0x0000002118008986 */ /* 0x0001e2000c10110e */
[----:B------:R-:W-:Y:S01]  /*c310*/  ISETP.LT.OR P0, PT, R42, 0x9, !P3 ;  /* 0x000000092a00780c */ /* 0x000fe20005f01670 */
[----:B------:R-:W-:Y:S01]  /*c320*/  FMUL R224, R224, UR20 ;  /* 0x00000014e0e07c20 */ /* 0x000fe20008400000 */
[----:B------:R-:W-:Y:S01]  /*c330*/  F2FP.SATFINITE.E5M2.F32.PACK_AB_MERGE_C R35, RZ, R226, RZ ;  /* 0x000000e2ff23723e */ /* 0x000fe200048060ff */
[----:B------:R-:W-:Y:S01]  /*c340*/  @!P1 STG.E.U8 desc[UR14][R24.64+0x1], R227 ;  /* 0x000001e318009986 */ /* 0x000fe2000c10110e */
[----:B------:R-:W-:-:S03]  /*c350*/  ISETP.LT.OR P1, PT, R42, 0xa, !P3 ;  /* 0x0000000a2a00780c */ /* 0x000fc60005f21670 */
[----:B------:R-:W-:Y:S01]  /*c360*/  @!P6 STG.E.U8 desc[UR14][R26.64+0x1], R225 ;  /* 0x000001e11a00e986 */ /* 0x000fe2000c10110e */
[----:B------:R-:W-:Y:S01]  /*c370*/  ISETP.LT.OR P6, PT, R42, 0xa, !P2 ;  /* 0x0000000a2a00780c */ /* 0x000fe200057c1670 */
[----:B------:R-:W-:Y:S01]  /*c380*/  FMUL R223, R223, UR20 ;  /* 0x00000014dfdf7c20 */ /* 0x000fe20008400000 */
[----:B------:R-:W-:Y:S01]  /*c390*/  FMUL R221, R221, UR20 ;  /* 0x00000014dddd7c20 */ /* 0x000fe20008400000 */
[----:B------:R2:W-:Y:S01]  /*c3a0*/  @!P5 STG.E.U8 desc[UR14][R26.64], R35 ;  /* 0x000000231a00d986 */ /* 0x0005e2000c10110e */
[----:B0-----:R-:W-:Y:S02]  /*c3b0*/  F2FP.SATFINITE.E5M2.F32.PACK_AB_MERGE_C R33, RZ, R224, RZ ;  /* 0x000000e0ff21723e */ /* 0x001fe400048060ff */
[----:B------:R-:W-:Y:S01]  /*c3c0*/  F2FP.SATFINITE.E5M2.F32.PACK_AB_MERGE_C R223, RZ, R223, RZ ;  /* 0x000000dfffdf723e */ /* 0x000fe200048060ff */
[----:B------:R-:W-:Y:S01]  /*c3d0*/  FMUL R222, R222, UR20 ;  /* 0x00000014dede7c20 */ /* 0x000fe20008400000 */
[----:B------:R-:W-:Y:S01]  /*c3e0*/  ISETP.LT.OR P5, PT, R42, 0x9, !P2 ;  /* 0x000000092a00780c */ /* 0x000fe200057a1670 */
[----:B------:R-:W-:Y:S01]  /*c3f0*/  FMUL R220, R220, UR20 ;  /* 0x00000014dcdc7c20 */ /* 0x000fe20008400000 */
[----:B------:R-:W-:Y:S01]  /*c400*/  F2FP.SATFINITE.E5M2.F32.PACK_AB_MERGE_C R221, RZ, R221, RZ ;  /* 0x000000ddffdd723e */ /* 0x000fe200048060ff */
[----:B------:R0:W-:Y:S01]  /*c410*/  @!P0 STG.E.U8 desc[UR14][R24.64+0x8], R33 ;  /* 0x0000082118008986 */ /* 0x0001e2000c10110e */
[----:B------:R-:W-:-:S03]  /*c420*/  ISETP.LT.OR P0, PT, R42, 0x11, !P3 ;  /* 0x000000112a00780c */ /* 0x000fc60005f01670 */
[----:B------:R-:W-:Y:S01]  /*c430*/  @!P1 STG.E.U8 desc[UR14][R24.64+0x9], R223 ;  /* 0x000009df18009986 */ /* 0x000fe2000c10110e */
[----:B------:R-:W-:-:S03]  /*c440*/  ISETP.LT.OR P1, PT, R42, 0x12, !P3 ;  /* 0x000000122a00780c */ /* 0x000fc60005f21670 */
[----:B------:R-:W-:Y:S01]  /*c450*/  @!P6 STG.E.U8 desc[UR14][R26.64+0x9], R221 ;  /* 0x000009dd1a00e986 */ /* 0x000fe2000c10110e */
[C---:B------:R-:W-:Y:S01]  /*c460*/  ISETP.LT.OR P6, PT, R42.reuse, 0x12, !P2 ;  /* 0x000000122a00780c */ /* 0x040fe200057c1670 */
[----:B------:R-:W-:Y:S01]  /*c470*/  FMUL R219, R219, UR20 ;  /* 0x00000014dbdb7c20 */ /* 0x000fe20008400000 */
[----:B--2---:R-:W-:Y:S01]  /*c480*/  F2FP.SATFINITE.E5M2.F32.PACK_AB_MERGE_C R35, RZ, R222, RZ ;  /* 0x000000deff23723e */ /* 0x004fe200048060ff */
[----:B------:R-:W-:Y:S01]  /*c490*/  FMUL R217, R217, UR20 ;  /* 0x00000014d9d97c20 */ /* 0x000fe20008400000 */
[----:B0-----:R-:W-:Y:S01]  /*c4a0*/  F2FP.SATFINITE.E5M2.F32.PACK_AB_MERGE_C R33, RZ, R220, RZ ;  /* 0x000000dcff21723e */ /* 0x001fe200048060ff */
[----:B------:R-:W2:Y:S01]  /*c4b0*/  LDL.LU R226, [R1+0x8] ;  /* 0x0000080001e27983 */ /* 0x000ea20000300800 */
[----:B------:R-:W-:Y:S02]  /*c4c0*/  F2FP.SATFINITE.E5M2.F32.PACK_AB_MERGE_C R219, RZ, R219, RZ ;  /* 0x000000dbffdb723e */ /* 0x000fe400048060ff */
[----:B------:R-:W-:Y:S01]  /*c4d0*/  F2FP.SATFINITE.E5M2.F32.PACK_AB_MERGE_C R217, RZ, R217, RZ ;  /* 0x000000d9ffd9723e */ /* 0x000fe200048060ff */
[----:B------:R0:W-:Y:S01]  /*c4e0*/  @!P5 STG.E.U8 desc[UR14][R26.64+0x8], R35 ;  /* 0x000008231a00d986 */ /* 0x0001e2000c10110e */
[----:B------:R-:W-:Y:S01]  /*c4f0*/  ISETP.LT.OR P5, PT, R42, 0x11, !P2 ;  /* 0x000000112a00780c */ /* 0x000fe200057a1670 */
[----:B------:R-:W-:-:S02]  /*c500*/  FMUL R218, R218, UR20 ;  /* 0x00000014dada7c20 */ /* 0x000fc40008400000 */
[----:B------:R-:W3:Y:S04]  /*c510*/  LDL.LU R227, [R1+0x4] ;  /* 0x0000040001e37983 */ /* 0x000ee80000300800 */
[----:B------:R-:W4:Y:S04]  /*c520*/  LDL.LU R225, [R1] ;  /* 0x0000000001e17983 */ /* 0x000f280000300800 */
[----:B------:R1:W-:Y:S01]  /*c530*/  @!P0 STG.E.U8 desc[UR14][R24.64+0x10], R33 ;  /* 0x0000102118008986 */ /* 0x0003e2000c10110e */
[----:B------:R-:W-:-:S03]  /*c540*/  ISETP.LT.OR P0, PT, R42, 0x19, !P3 ;  /* 0x000000192a00780c */ /* 0x000fc60005f01670 */
[----:B------:R-:W-:Y:S01]  /*c550*/  @!P1 STG.E.U8 desc[UR14][R24.64+0x11], R219 ;  /* 0x000011db18009986 */ /* 0x000fe2000c10110e */
[----:B------:R-:W-:-:S03]  /*c560*/  ISETP.LT.OR P1, PT, R42, 0x1a, !P3 ;  /* 0x0000001a2a00780c */ /* 0x000fc60005f21670 */
[----:B------:R-:W-:Y:S01]  /*c570*/  @!P6 STG.E.U8 desc[UR14][R26.64+0x11], R217 ;  /* 0x000011d91a00e986 */ /* 0x000fe2000c10110e */
[----:B------:R-:W-:Y:S01]  /*c580*/  ISETP.LT.OR P6, PT, R42, 0x1a, !P2 ;  /* 0x0000001a2a00780c */ /* 0x000fe200057c1670 */
[----:B------:R-:W-:Y:S01]  /*c590*/  FMUL R216, R216, UR20 ;  /* 0x00000014d8d87c20 */ /* 0x000fe20008400000 */
[----:B0-----:R-:W-:Y:S01]  /*c5a0*/  F2FP.SATFINITE.E5M2.F32.PACK_AB_MERGE_C R35, RZ, R218, RZ ;  /* 0x000000daff23723e */ /* 0x001fe200048060ff */
[----:B------:R-:W-:Y:S01]  /*c5b0*/  FMUL R215, R215, UR20 ;  /* 0x00000014d7d77c20 */ /* 0x000fe20008400000 */
[----:B------:R-:W-:Y:S01]  /*c5c0*/  FMUL R213, R213, UR20 ;  /* 0x00000014d5d57c20 */ /* 0x000fe20008400000 */
[----:B------:R-:W-:Y:S01]  /*c5d0*/  FMUL R214, R214, UR20 ;  /* 0x00000014d6d67c20 */ /* 0x000fe20008400000 */
[----:B-1----:R-:W-:Y:S01]  /*c5e0*/  F2FP.SATFINITE.E5M2.F32.PACK_AB_MERGE_C R33, RZ, R216, RZ ;  /* 0x000000d8ff21723e */ /* 0x002fe200048060ff */
[----:B------:R0:W-:Y:S01]  /*c5f0*/  @!P5 STG.E.U8 desc[UR14][R26.64+0x10], R35 ;  /* 0x000010231a00d986 */ /* 0x0001e2000c10110e */
[----:B------:R-:W-:Y:S02]  /*c600*/  F2FP.SATFINITE.E5M2.F32.PACK_AB_MERGE_C R215, RZ, R215, RZ ;  /* 0x000000d7ffd7723e */ /* 0x000fe400048060ff */
        /* <DEDUP_REMOVED lines=12> */
[----:B-1----:R-:W-:Y:S01]  /*c6d0*/  F2FP.SATFINITE.E5M2.F32.PACK_AB_MERGE_C R33, RZ, R212, RZ ;  /* 0x000000d4ff21723e */ /* 0x002fe200048060ff */
[----:B------:R-:W-:Y:S01]  /*c6e0*/  FMUL R210, R210, UR20 ;  /* 0x00000014d2d27c20 */ /* 0x000fe20008400000 */
[----:B------:R-:W-:Y:S01]  /*c6f0*/  F2FP.SATFINITE.E5M2.F32.PACK_AB_MERGE_C R211, RZ, R211, RZ ;  /* 0x000000d3ffd3723e */ /* 0x000fe200048060ff */
[----:B------:R0:W-:Y:S01]  /*c700*/  @!P5 STG.E.U8 desc[UR14][R26.64+0x18], R35 ;  /* 0x000018231a00d986 */ /* 0x0001e2000c10110e */
[C---:B------:R-:W-:Y:S02]  /*c710*/  ISETP.LT.OR P5, PT, R42.reuse, 0x21, !P2 ;  /* 0x000000212a00780c */ /* 0x040fe400057a1670 */
        /* <DEDUP_REMOVED lines=111> */
[C---:B------:R-:W-:Y:S01]  /*ce10*/  ISETP.LT.OR P5, PT, R42.reuse, 0x59, !P2 ;  /* 0x000000592a00780c */ /* 0x040fe200057a1670 */
[----:B------:R-:W-:Y:S01]  /*ce20*/  FMUL R179, R179, UR20 ;  /* 0x00000014b3b37c20 */ /* 0x000fe20008400000 */
[----:B------:R-:W-:Y:S01]  /*ce30*/  F2FP.SATFINITE.E5M2.F32.PACK_AB_MERGE_C R181, RZ, R181, RZ ;  /* 0x000000b5ffb5723e */ /* 0x000fe200048060ff */
[----:B------:R1:W-:Y:S04]  /*ce40*/  @!P0 STG.E.U8 desc[UR14][R24.64+0x58], R33 ;  /* 0x0000582118008986 */ /* 0x0003e8000c10110e */
[----:B------:R-:W-:Y:S04]  /*ce50*/  @!P1 STG.E.U8 desc[UR14][R24.64+0x59], R183 ;  /* 0x000059b718009986 */ /* 0x000fe8000c10110e */
[----:B------:R-:W-:Y:S01]  /*ce60*/  @!P6 STG.E.U8 desc[UR14][R26.64+0x59], R181 ;  /* 0x000059b51a00e986 */ /* 0x000fe2000c10110e */
[----:B------:R-:W-:-:S02]  /*ce70*/  ISETP.LT.OR P6, PT, R42, 0x62, !P3 ;  /* 0x000000622a00780c */ /* 0x000fc40005fc1670 */
[----:B0-----:R-:W-:Y:S01]  /*ce80*/  F2FP.SATFINITE.E5M2.F32.PACK_AB_MERGE_C R35, RZ, R182, RZ ;  /* 0x000000b6ff23723e */ /* 0x001fe200048060ff */
[----:B------:R-:W-:Y:S01]  /*ce90*/  FMUL R180, R180, UR20 ;  /* 0x00000014b4b47c20 */ /* 0x000fe20008400000 */
[----:B------:R-:W-:Y:S01]  /*cea0*/  F2FP.SATFINITE.E5M2.F32.PACK_AB_MERGE_C R179, RZ, R179, RZ ;  /* 0x000000b3ffb3723e */ /* 0x000fe200048060ff */
[----:B------:R-:W-:Y:S01]  /*ceb0*/  FMUL R178, R178, UR20 ;  /* 0x00000014b2b27c20 */ /* 0x000fe20008400000 */
[----:B------:R-:W-:Y:S01]  /*cec0*/  FMUL R177, R177, UR20 ;  /* 0x00000014b1b17c20 */ /* 0x000fe20008400000 */
[----:B------:R0:W-:Y:S01]  /*ced0*/  @!P5 STG.E.U8 desc[UR14][R26.64+0x58], R35 ;  /* 0x000058231a00d986 */ /* 0x0001e2000c10110e */
[C---:B------:R-:W-:Y:S02]  /*cee0*/  ISETP.LT.OR P5, PT, R42.reuse, 0x61, !P3 ;  /* 0x000000612a00780c */ /* 0x040fe40005fa1670 */
[----:B------:R-:W-:Y:S01]  /*cef0*/  ISETP.LT.OR P0, PT, R42, 0x61, !P2 ;  /* 0x000000612a00780c */ /* 0x000fe20005701670 */
[----:B------:R-:W-:Y:S01]  /*cf00*/  FMUL R176, R176, UR20 ;  /* 0x00000014b0b07c20 */ /* 0x000fe20008400000 */
[C---:B------:R-:W-:Y:S01]  /*cf10*/  ISETP.LT.OR P1, PT, R42.reuse, 0x62, !P2 ;  /* 0x000000622a00780c */ /* 0x040fe20005721670 */
[----:B------:R-:W-:Y:S01]  /*cf20*/  @!P6 STG.E.U8 desc[UR14][R24.64+0x61], R179 ;  /* 0x000061b31800e986 */ /* 0x000fe2000c10110e */
[----:B------:R-:W-:-:S02]  /*cf30*/  ISETP.LT.OR P6, PT, R42, 0x69, !P3 ;  /* 0x000000692a00780c */ /* 0x000fc40005fc1670 */
[----:B-1----:R-:W-:Y:S01]  /*cf40*/  F2FP.SATFINITE.E5M2.F32.PACK_AB_MERGE_C R33, RZ, R180, RZ ;  /* 0x000000b4ff21723e */ /* 0x002fe200048060ff */
[----:B------:R-:W-:Y:S01]  /*cf50*/  FMUL R175, R175, UR20 ;  /* 0x00000014afaf7c20 */ /* 0x000fe20008400000 */
[----:B------:R-:W-:Y:S01]  /*cf60*/  F2FP.SATFINITE.E5M2.F32.PACK_AB_MERGE_C R177, RZ, R177, RZ ;  /* 0x000000b1ffb1723e */ /* 0x000fe200048060ff */
[----:B------:R-:W-:Y:S01]  /*cf70*/  FMUL R174, R174, UR20 ;  /* 0x00000014aeae7c20 */ /* 0x000fe20008400000 */
[----:B0-----:R-:W-:Y:S01]  /*cf80*/  F2FP.SATFINITE.E5M2.F32.PACK_AB_MERGE_C R35, RZ, R178, RZ ;  /* 0x000000b2ff23723e */ /* 0x001fe200048060ff */
[----:B------:R0:W-:Y:S01]  /*cf90*/  @!P5 STG.E.U8 desc[UR14][R24.64+0x60], R33 ;  /* 0x000060211800d986 */ /* 0x0001e2000c10110e */
[----:B------:R-:W-:-:S03]  /*cfa0*/  F2FP.SATFINITE.E5M2.F32.PACK_AB_MERGE_C R37, RZ, R176, RZ ;  /* 0x000000b0ff25723e */ /* 0x000fc600048060ff */
[----:B------:R1:W-:Y:S01]  /*cfb0*/  @!P0 STG.E.U8 desc[UR14][R26.64+0x60], R35 ;  /* 0x000060231a008986 */ /* 0x0003e2000c10110e */
[----:B------:R-:W-:-:S03]  /*cfc0*/  ISETP.LT.OR P0, PT, R42, 0x6a, !P3 ;  /* 0x0000006a2a00780c */ /* 0x000fc60005f01670 */
[----:B------:R-:W-:Y:S01]  /*cfd0*/  @!P1 STG.E.U8 desc[UR14][R26.64+0x61], R177 ;  /* 0x000061b11a009986 */ /* 0x000fe2000c10110e */
[C---:B------:R-:W-:Y:S02]  /*cfe0*/  ISETP.LT.OR P1, PT, R42.reuse, 0x69, !P2 ;  /* 0x000000692a00780c */ /* 0x040fe40005721670 */
[C---:B------:R-:W-:Y:S01]  /*cff0*/  ISETP.LT.OR P5, PT, R42.reuse, 0x6a, !P2 ;  /* 0x0000006a2a00780c */ /* 0x040fe200057a1670 */
[----:B------:R-:W-:Y:S01]  /*d000*/  @!P6 STG.E.U8 desc[UR14][R24.64+0x68], R37 ;  /* 0x000068251800e986 */ /* 0x000fe2000c10110e */
[----:B------:R-:W-:Y:S01]  /*d010*/  ISETP.LT.OR P6, PT, R42, 0x71, !P3 ;  /* 0x000000712a00780c */ /* 0x000fe20005fc1670 */
[----:B------:R-:W-:Y:S01]  /*d020*/  FMUL R173, R173, UR20 ;  /* 0x00000014adad7c20 */ /* 0x000fe20008400000 */
[----:B------:R-:W-:Y:S01]  /*d030*/  F2FP.SATFINITE.E5M2.F32.PACK_AB_MERGE_C R175, RZ, R175, RZ ;  /* 0x000000afffaf723e */ /* 0x000fe200048060ff */
[----:B------:R-:W-:Y:S01]  /*d040*/  FMUL R172, R172, UR20 ;  /* 0x00000014acac7c20 */ /* 0x000fe20008400000 */
[----:B0-----:R-:W-:Y:S01]  /*d050*/  F2FP.SATFINITE.E5M2.F32.PACK_AB_MERGE_C R33, RZ, R174, RZ ;  /* 0x000000aeff21723e */ /* 0x001fe200048060ff */
[----:B------:R-:W-:Y:S01]  /*d060*/  FMUL R171, R171, UR20 ;  /* 0x00000014abab7c20 */ /* 0x000fe20008400000 */
[----:B------:R-:W-:Y:S01]  /*d070*/  F2FP.SATFINITE.E5M2.F32.PACK_AB_MERGE_C R173, RZ, R173, RZ ;  /* 0x000000adffad723e */ /* 0x000fe200048060ff */
[----:B------:R-:W-:Y:S01]  /*d080*/  @!P0 STG.E.U8 desc[UR14][R24.64+0x69], R175 ;  /* 0x000069af18008986 */ /* 0x000fe2000c10110e */
[----:B-1----:R-:W-:-:S02]  /*d090*/  F2FP.SATFINITE.E5M2.F32.PACK_AB_MERGE_C R35, RZ, R172, RZ ;  /* 0x000000acff23723e */ /* 0x002fc400048060ff */
[C---:B------:R-:W-:Y:S01]  /*d0a0*/  ISETP.LT.OR P0, PT, R42.reuse, 0x72, !P3 ;  /* 0x000000722a00780c */ /* 0x040fe20005f01670 */
[----:B------:R0:W-:Y:S01]  /*d0b0*/  @!P1 STG.E.U8 desc[UR14][R26.64+0x68], R33 ;  /* 0x000068211a009986 */ /* 0x0001e2000c10110e */
[----:B------:R-:W-:Y:S01]  /*d0c0*/  ISETP.LT.OR P1, PT, R42, 0x71, !P2 ;  /* 0x000000712a00780c */ /* 0x000fe20005721670 */
[----:B------:R-:W-:Y:S02]  /*d0d0*/  FMUL R170, R170, UR20 ;  /* 0x00000014aaaa7c20 */ /* 0x000fe40008400000 */
[----:B------:R-:W-:Y:S01]  /*d0e0*/  @!P5 STG.E.U8 desc[UR14][R26.64+0x69], R173 ;  /* 0x000069ad1a00d986 */ /* 0x000fe2000c10110e */
[C---:B------:R-:W-:Y:S01]  /*d0f0*/  ISETP.LT.OR P5, PT, R42.reuse, 0x72, !P2 ;  /* 0x000000722a00780c */ /* 0x040fe200057a1670 */
[----:B------:R-:W-:Y:S02]  /*d100*/  FMUL R169, R169, UR20 ;  /* 0x00000014a9a97c20 */ /* 0x000fe40008400000 */
[----:B------:R1:W-:Y:S01]  /*d110*/  @!P6 STG.E.U8 desc[UR14][R24.64+0x70], R35 ;  /* 0x000070231800e986 */ /* 0x0003e2000c10110e */
[----:B------:R-:W-:-:S02]  /*d120*/  ISETP.LT.OR P6, PT, R42, 0x79, !P3 ;  /* 0x000000792a00780c */ /* 0x000fc40005fc1670 */
        /* <DEDUP_REMOVED lines=8> */
[----:B------:R-:W-:Y:S02]  /*d1b0*/  F2FP.SATFINITE.E5M2.F32.PACK_AB_MERGE_C R167, RZ, R167, RZ ;  /* 0x000000a7ffa7723e */ /* 0x000fe400048060ff */
[----:B-1----:R-:W-:Y:S01]  /*d1c0*/  F2FP.SATFINITE.E5M2.F32.PACK_AB_MERGE_C R35, RZ, R168, RZ ;  /* 0x000000a8ff23723e */ /* 0x002fe200048060ff */
[----:B------:R-:W-:Y:S01]  /*d1d0*/  @!P1 STG.E.U8 desc[UR14][R26.64+0x70], R33 ;  /* 0x000070211a009986 */ /* 0x000fe2000c10110e */
[----:B------:R-:W-:-:S03]  /*d1e0*/  ISETP.GE.AND P1, PT, R41, 0x81, PT ;  /* 0x000000812900780c */ /* 0x000fc60003f26270 */
[----:B------:R-:W-:Y:S01]  /*d1f0*/  @!P5 STG.E.U8 desc[UR14][R26.64+0x71], R169 ;  /* 0x000071a91a00d986 */ /* 0x000fe2000c10110e */
[C---:B------:R-:W-:Y:S02]  /*d200*/  ISETP.LT.OR P5, PT, R42.reuse, 0x79, !P2 ;  /* 0x000000792a00780c */ /* 0x040fe400057a1670 */
[C---:B------:R-:W-:Y:S01]  /*d210*/  ISETP.LT.OR P2, PT, R42.reuse, 0x7a, !P2 ;  /* 0x0000007a2a00780c */ /* 0x040fe20005741670 */
[----:B------:R-:W-:Y:S01]  /*d220*/  @!P6 STG.E.U8 desc[UR14][R24.64+0x78], R35 ;  /* 0x000078231800e986 */ /* 0x000fe2000c10110e */
[C---:B------:R-:W-:Y:S01]  /*d230*/  ISETP.LT.OR P6, PT, R42.reuse, 0x1, !P1 ;  /* 0x000000012a00780c */ /* 0x040fe20004fc1670 */
[----:B------:R-:W-:Y:S02]  /*d240*/  FMUL R165, R165, UR20 ;  /* 0x00000014a5a57c20 */ /* 0x000fe40008400000 */
[----:B------:R0:W-:Y:S01]  /*d250*/  @!P3 STG.E.U8 desc[UR14][R24.64+0x79], R167 ;  /* 0x000079a71800b986 */ /* 0x0001e2000c10110e */
[----:B------:R-:W-:Y:S01]  /*d260*/  ISETP.LT.OR P3, PT, R42, 0x2, !P1 ;  /* 0x000000022a00780c */ /* 0x000fe20004f61670 */
[----:B------:R-:W-:Y:S01]  /*d270*/  FMUL R164, R164, UR20 ;  /* 0x00000014a4a47c20 */ /* 0x000fe20008400000 */
[----:B------:R-:W-:Y:S01]  /*d280*/  FMUL R163, R163, UR20 ;  /* 0x00000014a3a37c20 */ /* 0x000fe20008400000 */
[----:B------:R-:W-:Y:S01]  /*d290*/  F2FP.SATFINITE.E5M2.F32.PACK_AB_MERGE_C R37, RZ, R166, RZ ;  /* 0x000000a6ff25723e */ /* 0x000fe200048060ff */
[----:B------:R-:W-:Y:S01]  /*d2a0*/  FMUL R162, R162, UR20 ;  /* 0x00000014a2a27c20 */ /* 0x000fe20008400000 */
[----:B------:R-:W-:Y:S01]  /*d2b0*/  F2FP.SATFINITE.E5M2.F32.PACK_AB_MERGE_C R165, RZ, R165, RZ ;  /* 0x000000a5ffa5723e */ /* 0x000fe200048060ff */
[----:B------:R-:W-:Y:S01]  /*d2c0*/  FMUL R161, R161, UR20 ;  /* 0x00000014a1a17c20 */ /* 0x000fe20008400000 */
[----:B------:R-:W-:Y:S01]  /*d2d0*/  F2FP.SATFINITE.E5M2.F32.PACK_AB_MERGE_C R163, RZ, R163, RZ ;  /* 0x000000a3ffa3723e */ /* 0x000fe200048060ff */
[----:B------:R-:W-:Y:S01]  /*d2e0*/  FMUL R160, R160, UR20 ;  /* 0x00000014a0a07c20 */ /* 0x000fe20008400000 */
[----:B------:R-:W-:Y:S01]  /*d2f0*/  ISETP.GE.AND P0, PT, R41, 0x89, PT ;  /* 0x000000892900780c */ /* 0x000fe20003f06270 */
[----:B------:R-:W-:Y:S01]  /*d300*/  FMUL R159, R159, UR20 ;  /* 0x000000149f9f7c20 */ /* 0x000fe20008400000 */
[----:B0-----:R-:W-:Y:S01]  /*d310*/  F2FP.SATFINITE.E5M2.F32.PACK_AB_MERGE_C R25, RZ, R164, RZ ;  /* 0x000000a4ff19723e */ /* 0x001fe200048060ff */
[----:B------:R-:W-:Y:S01]  /*d320*/  @!P5 STG.E.U8 desc[UR14][R26.64+0x78], R37 ;  /* 0x000078251a00d986 */ /* 0x000fe2000c10110e */
[----:B------:R-:W-:-:S03]  /*d330*/  ISETP.LT.OR P5, PT, R42, 0x1, !P0 ;  /* 0x000000012a00780c */ /* 0x000fc600047a1670 */
[----:B------:R-:W-:Y:S04]  /*d340*/  @!P2 STG.E.U8 desc[UR14][R26.64+0x79], R165 ;  /* 0x000079a51a00a986 */ /* 0x000fe8000c10110e */
[----:B------:R0:W-:Y:S01]  /*d350*/  @!P6 STG.E.U8 desc[UR14][R28.64], R25 ;  /* 0x000000191c00e986 */ /* 0x0001e2000c10110e */
[----:B------:R-:W-:-:S03]  /*d360*/  ISETP.LT.OR P6, PT, R42, 0x2, !P0 ;  /* 0x000000022a00780c */ /* 0x000fc600047c1670 */
[----:B------:R-:W-:Y:S01]  /*d370*/  @!P3 STG.E.U8 desc[UR14][R28.64+0x1], R163 ;  /* 0x000001a31c00b986 */ /* 0x000fe2000c10110e */
[C---:B------:R-:W-:Y:S02]  /*d380*/  ISETP.LT.OR P3, PT, R42.reuse, 0x9, !P1 ;  /* 0x000000092a00780c */ /* 0x040fe40004f61670 */
[----:B------:R-:W-:Y:S01]  /*d390*/  ISETP.LT.OR P2, PT, R42, 0xa, !P1 ;  /* 0x0000000a2a00780c */ /* 0x000fe20004f41670 */
[----:B------:R-:W-:Y:S01]  /*d3a0*/  FMUL R158, R158, UR20 ;  /* 0x000000149e9e7c20 */ /* 0x000fe20008400000 */
[----:B------:R-:W-:Y:S01]  /*d3b0*/  F2FP.SATFINITE.E5M2.F32.PACK_AB_MERGE_C R33, RZ, R162, RZ ;  /* 0x000000a2ff21723e */ /* 0x000fe200048060ff */
[----:B------:R-:W-:Y:S01]  /*d3c0*/  FMUL R157, R157, UR20 ;  /* 0x000000149d9d7c20 */ /* 0x000fe20008400000 */
[----:B------:R-:W-:Y:S01]  /*d3d0*/  F2FP.SATFINITE.E5M2.F32.PACK_AB_MERGE_C R161, RZ, R161, RZ ;  /* 0x000000a1ffa1723e */ /* 0x000fe200048060ff */
[----:B------:R-:W-:Y:S01]  /*d3e0*/  FMUL R156, R156, UR20 ;  /* 0x000000149c9c7c20 */ /* 0x000fe20008400000 */
[----:B0-----:R-:W-:Y:S01]  /*d3f0*/  F2FP.SATFINITE.E5M2.F32.PACK_AB_MERGE_C R25, RZ, R160, RZ ;  /* 0x000000a0ff19723e */ /* 0x001fe200048060ff */
[----:B------:R-:W-:Y:S01]  /*d400*/  @!P5 STG.E.U8 desc[UR14][R30.64], R33 ;  /* 0x000000211e00d986 */ /* 0x000fe2000c10110e */
[----:B------:R-:W-:-:S02]  /*d410*/  F2FP.SATFINITE.E5M2.F32.PACK_AB_MERGE_C R159, RZ, R159, RZ ;  /* 0x0000009fff9f723e */ /* 0x000fc400048060ff */
[C---:B------:R-:W-:Y:S01]  /*d420*/  ISETP.LT.OR P5, PT, R42.reuse, 0x9, !P0 ;  /* 0x000000092a00780c */ /* 0x040fe200047a1670 */
[----:B------:R-:W-:Y:S01]  /*d430*/  @!P6 STG.E.U8 desc[UR14][R30.64+0x1], R161 ;  /* 0x000001a11e00e986 */ /* 0x000fe2000c10110e */
[----:B------:R-:W-:-:S03]  /*d440*/  ISETP.LT.OR P6, PT, R42, 0xa, !P0 ;  /* 0x0000000a2a00780c */ /* 0x000fc600047c1670 */
[----:B------:R0:W-:Y:S01]  /*d450*/  @!P3 STG.E.U8 desc[UR14][R28.64+0x8], R25 ;  /* 0x000008191c00b986 */ /* 0x0001e2000c10110e */
[----:B------:R-:W-:-:S03]  /*d460*/  ISETP.LT.OR P3, PT, R42, 0x11, !P1 ;  /* 0x000000112a00780c */ /* 0x000fc60004f61670 */
[----:B------:R-:W-:Y:S01]  /*d470*/  @!P2 STG.E.U8 desc[UR14][R28.64+0x9], R159 ;  /* 0x0000099f1c00a986 */ /* 0x000fe2000c10110e */
[----:B------:R-:W-:Y:S01]  /*d480*/  ISETP.LT.OR P2, PT, R42, 0x12, !P1 ;  /* 0x000000122a00780c */ /* 0x000fe20004f41670 */
[----:B------:R-:W-:Y:S01]  /*d490*/  FMUL R155, R155, UR20 ;  /* 0x000000149b9b7c20 */ /* 0x000fe20008400000 */
[----:B------:R-:W-:Y:S01]  /*d4a0*/  F2FP.SATFINITE.E5M2.F32.PACK_AB_MERGE_C R27, RZ, R158, RZ ;  /* 0x0000009eff1b723e */ /* 0x000fe200048060ff */
[----:B------:R-:W-:Y:S01]  /*d4b0*/  FMUL R154, R154, UR20 ;  /* 0x000000149a9a7c20 */ /* 0x000fe20008400000 */
[----:B------:R-:W-:Y:S01]  /*d4c0*/  F2FP.SATFINITE.E5M2.F32.PACK_AB_MERGE_C R157, RZ, R157, RZ ;  /* 0x0000009dff9d723e */ /* 0x000fe200048060ff */
[----:B------:R-:W-:Y:S01]  /*d4d0*/  FMUL R153, R153, UR20 ;  /* 0x0000001499997c20 */ /* 0x000fe20008400000 */
        /* <DEDUP_REMOVED lines=25> */
[----:B------:R1:W-:Y:S01]  /*d670*/  @!P2 STG.E.U8 desc[UR14][R28.64+0x19], R23 ;  /* 0x000019171c00a986 */ /* 0x0003e2000c10110e */
        /* <DEDUP_REMOVED lines=11> */
[----:B------:R0:W-:Y:S01]  /*d730*/  @!P6 STG.E.U8 desc[UR14][R30.64+0x19], R21 ;  /* 0x000019151e00e986 */ /* 0x0001e2000c10110e */
[----:B------:R-:W-:-:S03]  /*d740*/  ISETP.LT.OR P6, PT, R42, 0x22, !P0 ;  /* 0x000000222a00780c */ /* 0x000fc600047c1670 */
[----:B------:R-:W-:Y:S01]  /*d750*/  @!P3 STG.E.U8 desc[UR14][R28.64+0x20], R25 ;  /* 0x000020191c00b986 */ /* 0x000fe2000c10110e */
[----:B------:R-:W-:-:S03]  /*d760*/  ISETP.LT.OR P3, PT, R42, 0x29, !P1 ;  /* 0x000000292a00780c */ /* 0x000fc60004f61670 */
[----:B------:R2:W-:Y:S01]  /*d770*/  @!P2 STG.E.U8 desc[UR14][R28.64+0x21], R19 ;  /* 0x000021131c00a986 */ /* 0x0005e2000c10110e */
[----:B------:R-:W-:Y:S01]  /*d780*/  ISETP.LT.OR P2, PT, R42, 0x2a, !P1 ;  /* 0x0000002a2a00780c */ /* 0x000fe20004f41670 */
[----:B------:R-:W-:Y:S01]  /*d790*/  FMUL R15, R15, UR20 ;  /* 0x000000140f0f7c20 */ /* 0x000fe20008400000 */
[----:B-1----:R-:W-:Y:S01]  /*d7a0*/  F2FP.SATFINITE.E5M2.F32.PACK_AB_MERGE_C R23, RZ, R18, RZ ;  /* 0x00000012ff17723e */ /* 0x002fe200048060ff */
[----:B------:R-:W-:Y:S01]  /*d7b0*/  FMUL R14, R14, UR20 ;  /* 0x000000140e0e7c20 */ /* 0x000fe20008400000 */
[----:B------:R-:W-:Y:S01]  /*d7c0*/  F2FP.SATFINITE.E5M2.F32.PACK_AB_MERGE_C R17, RZ, R17, RZ ;  /* 0x00000011ff11723e */ /* 0x000fe200048060ff */
[----:B------:R-:W-:Y:S01]  /*d7d0*/  FMUL R13, R13, UR20 ;  /* 0x000000140d0d7c20 */ /* 0x000fe20008400000 */
[----:B0-----:R-:W-:Y:S01]  /*d7e0*/  F2FP.SATFINITE.E5M2.F32.PACK_AB_MERGE_C R21, RZ, R16, RZ ;  /* 0x00000010ff15723e */ /* 0x001fe200048060ff */
[----:B------:R-:W-:Y:S01]  /*d7f0*/  @!P5 STG.E.U8 desc[UR14][R30.64+0x20], R23 ;  /* 0x000020171e00d986 */ /* 0x000fe2000c10110e */
[----:B------:R-:W-:Y:S02]  /*d800*/  F2FP.SATFINITE.E5M2.F32.PACK_AB_MERGE_C R15, RZ, R15, RZ ;  /* 0x0000000fff0f723e */ /* 0x000fe400048060ff */
[C---:B------:R-:W-:Y:S01]  /*d810*/  ISETP.LT.OR P5, PT, R42.reuse, 0x29, !P0 ;  /* 0x000000292a00780c */ /* 0x040fe200047a1670 */
[----:B------:R-:W-:Y:S01]  /*d820*/  @!P6 STG.E.U8 desc[UR14][R30.64+0x21], R17 ;  /* 0x000021111e00e986 */ /* 0x000fe2000c10110e */
[----:B------:R-:W-:-:S03]  /*d830*/  ISETP.LT.OR P6, PT, R42, 0x2a, !P0 ;  /* 0x0000002a2a00780c */ /* 0x000fc600047c1670 */
[----:B------:R-:W-:Y:S01]  /*d840*/  @!P3 STG.E.U8 desc[UR14][R28.64+0x28], R21 ;  /* 0x000028151c00b986 */ /* 0x000fe2000c10110e */
[----:B------:R-:W-:Y:S01]  /*d850*/  ISETP.LT.OR P3, PT, R42, 0x31, !P1 ;  /* 0x000000312a00780c */ /* 0x000fe20004f61670 */
[----:B------:R-:W-:Y:S02]  /*d860*/  FMUL R12, R12, UR20 ;  /* 0x000000140c0c7c20 */ /* 0x000fe40008400000 */
[----:B------:R0:W-:Y:S01]  /*d870*/  @!P2 STG.E.U8 desc[UR14][R28.64+0x29], R15 ;  /* 0x0000290f1c00a986 */ /* 0x0001e2000c10110e */
[----:B------:R-:W-:Y:S01]  /*d880*/  ISETP.LT.OR P2, PT, R42, 0x32, !P1 ;  /* 0x000000322a00780c */ /* 0x000fe20004f41670 */
[----:B------:R-:W-:Y:S01]  /*d890*/  FMUL R11, R11, UR20 ;  /* 0x000000140b0b7c20 */ /* 0x000fe20008400000 */
[----:B--2---:R-:W-:Y:S01]  /*d8a0*/  F2FP.SATFINITE.E5M2.F32.PACK_AB_MERGE_C R19, RZ, R14, RZ ;  /* 0x0000000eff13723e */ /* 0x004fe200048060ff */
[----:B------:R-:W2:Y:S01]  /*d8b0*/  LDL.LU R222, [R1+0x18] ;  /* 0x0000180001de7983 */ /* 0x000ea20000300800 */
[----:B------:R-:W-:Y:S02]  /*d8c0*/  F2FP.SATFINITE.E5M2.F32.PACK_AB_MERGE_C R13, RZ, R13, RZ ;  /* 0x0000000dff0d723e */ /* 0x000fe400048060ff */
[----:B------:R-:W-:Y:S01]  /*d8d0*/  F2FP.SATFINITE.E5M2.F32.PACK_AB_MERGE_C R11, RZ, R11, RZ ;  /* 0x0000000bff0b723e */ /* 0x000fe200048060ff */
[----:B------:R-:W-:Y:S01]  /*d8e0*/  @!P5 STG.E.U8 desc[UR14][R30.64+0x28], R19 ;  /* 0x000028131e00d986 */ /* 0x000fe2000c10110e */
[----:B0-----:R-:W-:-:S03]  /*d8f0*/  F2FP.SATFINITE.E5M2.F32.PACK_AB_MERGE_C R15, RZ, R12, RZ ;  /* 0x0000000cff0f723e */ /* 0x001fc600048060ff */
[----:B------:R0:W-:Y:S01]  /*d900*/  @!P6 STG.E.U8 desc[UR14][R30.64+0x29], R13 ;  /* 0x0000290d1e00e986 */ /* 0x0001e2000c10110e */
[C---:B------:R-:W-:Y:S02]  /*d910*/  ISETP.LT.OR P5, PT, R42.reuse, 0x31, !P0 ;  /* 0x000000312a00780c */ /* 0x040fe400047a1670 */
[C---:B------:R-:W-:Y:S01]  /*d920*/  ISETP.LT.OR P6, PT, R42.reuse, 0x32, !P0 ;  /* 0x000000322a00780c */ /* 0x040fe200047c1670 */
[----:B------:R-:W-:Y:S01]  /*d930*/  @!P3 STG.E.U8 desc[UR14][R28.64+0x30], R15 ;  /* 0x0000300f1c00b986 */ /* 0x000fe2000c10110e */
[----:B------:R-:W-:Y:S01]  /*d940*/  ISETP.LT.OR P3, PT, R42, 0x39, !P1 ;  /* 0x000000392a00780c */ /* 0x000fe20004f61670 */
[----:B------:R-:W-:Y:S01]  /*d950*/  FMUL R10, R10, UR20 ;  /* 0x000000140a0a7c20 */ /* 0x000fe20008400000 */
[----:B------:R-:W-:Y:S01]  /*d960*/  FMUL R9, R9, UR20 ;  /* 0x0000001409097c20 */ /* 0x000fe20008400000 */
[----:B------:R-:W2:Y:S01]  /*d970*/  LDL.LU R223, [R1+0x14] ;  /* 0x0000140001df7983 */ /* 0x000ea20000300800 */
[----:B------:R-:W-:-:S03]  /*d980*/  FMUL R8, R8, UR20 ;  /* 0x0000001408087c20 */ /* 0x000fc60008400000 */
[----:B------:R-:W2:Y:S01]  /*d990*/  LDL.LU R221, [R1+0x10] ;  /* 0x0000100001dd7983 */ /* 0x000ea20000300800 */
[----:B------:R-:W-:-:S03]  /*d9a0*/  F2FP.SATFINITE.E5M2.F32.PACK_AB_MERGE_C R17, RZ, R10, RZ ;  /* 0x0000000aff11723e */ /* 0x000fc600048060ff */
[----:B------:R-:W2:Y:S01]  /*d9b0*/  LDL.LU R220, [R1+0xc] ;  /* 0x00000c0001dc7983 */ /* 0x000ea20000300800 */
[----:B------:R-:W-:Y:S01]  /*d9c0*/  F2FP.SATFINITE.E5M2.F32.PACK_AB_MERGE_C R9, RZ, R9, RZ ;  /* 0x00000009ff09723e */ /* 0x000fe200048060ff */
[----:B------:R-:W-:Y:S01]  /*d9d0*/  FMUL R7, R7, UR20 ;  /* 0x0000001407077c20 */ /* 0x000fe20008400000 */
[----:B0-----:R-:W-:Y:S01]  /*d9e0*/  F2FP.SATFINITE.E5M2.F32.PACK_AB_MERGE_C R13, RZ, R8, RZ ;  /* 0x00000008ff0d723e */ /* 0x001fe200048060ff */
[----:B------:R0:W-:Y:S01]  /*d9f0*/  @!P2 STG.E.U8 desc[UR14][R28.64+0x31], R11 ;  /* 0x0000310b1c00a986 */ /* 0x0001e2000c10110e */
[----:B------:R-:W-:Y:S01]  /*da00*/  ISETP.LT.OR P2, PT, R42, 0x3a, !P1 ;  /* 0x0000003a2a00780c */ /* 0x000fe20004f41670 */
[----:B-----5:R-:W-:Y:S01]  /*da10*/  FMUL R2, R2, UR20 ;  /* 0x0000001402027c20 */ /* 0x020fe20008400000 */
[----:B------:R-:W-:Y:S01]  /*da20*/  F2FP.SATFINITE.E5M2.F32.PACK_AB_MERGE_C R7, RZ, R7, RZ ;  /* 0x00000007ff07723e */ /* 0x000fe200048060ff */
[----:B------:R-:W-:Y:S01]  /*da30*/  @!P5 STG.E.U8 desc[UR14][R30.64+0x30], R17 ;  /* 0x000030111e00d986 */ /* 0x000fe2000c10110e */
[----:B------:R-:W-:Y:S01]  /*da40*/  FMUL R3, R3, UR20 ;  /* 0x0000001403037c20 */ /* 0x000fe20008400000 */
[----:B------:R-:W-:Y:S01]  /*da50*/  FMUL R4, R4, UR20 ;  /* 0x0000001404047c20 */ /* 0x000fe20008400000 */
[C---:B------:R-:W-:Y:S01]  /*da60*/  ISETP.LT.OR P5, PT, R42.reuse, 0x39, !P0 ;  /* 0x000000392a00780c */ /* 0x040fe200047a1670 */
[----:B------:R1:W-:Y:S01]  /*da70*/  @!P6 STG.E.U8 desc[UR14][R30.64+0x31], R9 ;  /* 0x000031091e00e986 */ /* 0x0003e2000c10110e */
[----:B------:R-:W-:Y:S01]  /*da80*/  ISETP.LT.OR P6, PT, R42, 0x3a, !P0 ;  /* 0x0000003a2a00780c */ /* 0x000fe200047c1670 */
[----:B------:R-:W-:Y:S01]  /*da90*/  FMUL R6, R6, UR20 ;  /* 0x0000001406067c20 */ /* 0x000fe20008400000 */
[----:B------:R-:W-:Y:S01]  /*daa0*/  FMUL R5, R5, UR20 ;  /* 0x0000001405057c20 */ /* 0x000fe20008400000 */
[----:B------:R3:W-:Y:S01]  /*dab0*/  @!P3 STG.E.U8 desc[UR14][R28.64+0x38], R13 ;  /* 0x0000380d1c00b986 */ /* 0x0007e2000c10110e */
[----:B------:R-:W-:Y:S01]  /*dac0*/  ISETP.LT.OR P3, PT, R42, 0x41, !P1 ;  /* 0x000000412a00780c */ /* 0x000fe20004f61670 */
[----:B------:R-:W-:Y:S01]  /*dad0*/  FMUL R0, R0, UR20 ;  /* 0x0000001400007c20 */ /* 0x000fe20008400000 */
[----:B0-----:R-:W-:Y:S01]  /*dae0*/  F2FP.SATFINITE.E5M2.F32.PACK_AB_MERGE_C R11, RZ, R6, RZ ;  /* 0x00000006ff0b723e */ /* 0x001fe200048060ff */
[----:B------:R-:W2:Y:S01]  /*daf0*/  LDL.LU R224, [R1+0x1c] ;  /* 0x00001c0001e07983 */ /* 0x000ea20000300800 */
[----:B------:R-:W-:-:S03]  /*db00*/  F2FP.SATFINITE.E5M2.F32.PACK_AB_MERGE_C R5, RZ, R5, RZ ;  /* 0x00000005ff05723e */ /* 0x000fc600048060ff */
[----:B------:R0:W-:Y:S01]  /*db10*/  @!P2 STG.E.U8 desc[UR14][R28.64+0x39], R7 ;  /* 0x000039071c00a986 */ /* 0x0001e2000c10110e */
[----:B-1----:R-:W-:Y:S01]  /*db20*/  F2FP.SATFINITE.E5M2.F32.PACK_AB_MERGE_C R9, RZ, R4, RZ ;  /* 0x00000004ff09723e */ /* 0x002fe200048060ff */
[----:B------:R-:W-:Y:S01]  /*db30*/  FMUL R4, R226, UR20 ;  /* 0x00000014e2047c20 */ /* 0x000fe20008400000 */
[C---:B------:R-:W-:Y:S01]  /*db40*/  ISETP.LT.OR P2, PT, R42.reuse, 0x42, !P1 ;  /* 0x000000422a00780c */ /* 0x040fe20004f41670 */
[----:B------:R-:W-:Y:S01]  /*db50*/  @!P5 STG.E.U8 desc[UR14][R30.64+0x38], R11 ;  /* 0x0000380b1e00d986 */ /* 0x000fe2000c10110e */
[----:B---3--:R-:W-:Y:S01]  /*db60*/  F2FP.SATFINITE.E5M2.F32.PACK_AB_MERGE_C R13, RZ, R2, RZ ;  /* 0x00000002ff0d723e */ /* 0x008fe200048060ff */
[----:B----4-:R-:W-:Y:S01]  /*db70*/  FMUL R2, R225, UR20 ;  /* 0x00000014e1027c20 */ /* 0x010fe20008400000 */
[----:B------:R-:W-:Y:S01]  /*db80*/  ISETP.LT.OR P5, PT, R42, 0x41, !P0 ;  /* 0x000000412a00780c */ /* 0x000fe200047a1670 */
[----:B------:R-:W3:Y:S01]  /*db90*/  LDL.LU R225, [R1+0x20] ;  /* 0x0000200001e17983 */ /* 0x000ee20000300800 */
[----:B0-----:R-:W-:Y:S01]  /*dba0*/  F2FP.SATFINITE.E5M2.F32.PACK_AB_MERGE_C R7, RZ, R3, RZ ;  /* 0x00000003ff07723e */ /* 0x001fe200048060ff */
[----:B------:R-:W-:-:S02]  /*dbb0*/  FMUL R3, R227, UR20 ;  /* 0x00000014e3037c20 */ /* 0x000fc40008400000 */
[----:B------:R0:W-:Y:S01]  /*dbc0*/  @!P6 STG.E.U8 desc[UR14][R30.64+0x39], R5 ;  /* 0x000039051e00e986 */ /* 0x0001e2000c10110e */
[----:B------:R-:W-:-:S03]  /*dbd0*/  ISETP.LT.OR P6, PT, R42, 0x42, !P0 ;  /* 0x000000422a00780c */ /* 0x000fc600047c1670 */
[----:B------:R-:W4:Y:S04]  /*dbe0*/  LDL.LU R227, [R1+0x24] ;  /* 0x0000240001e37983 */ /* 0x000f280000300800 */
[----:B------:R-:W4:Y:S04]  /*dbf0*/  LDL.LU R226, [R1+0x28] ;  /* 0x0000280001e27983 */ /* 0x000f280000300800 */
[----:B------:R-:W-:Y:S01]  /*dc00*/  @!P3 STG.E.U8 desc[UR14][R28.64+0x40], R9 ;  /* 0x000040091c00b986 */ /* 0x000fe2000c10110e */
[C---:B------:R-:W-:Y:S02]  /*dc10*/  ISETP.LT.OR P3, PT, R42.reuse, 0x49, !P1 ;  /* 0x000000492a00780c */ /* 0x040fe40004f61670 */
[----:B0-----:R-:W-:Y:S01]  /*dc20*/  F2FP.SATFINITE.E5M2.F32.PACK_AB_MERGE_C R5, RZ, R0, RZ ;  /* 0x00000000ff05723e */ /* 0x001fe200048060ff */
[----:B------:R0:W-:Y:S01]  /*dc30*/  @!P2 STG.E.U8 desc[UR14][R28.64+0x41], R7 ;  /* 0x000041071c00a986 */ /* 0x0001e2000c10110e */
[----:B------:R-:W-:-:S03]  /*dc40*/  ISETP.LT.OR P2, PT, R42, 0x4a, !P1 ;  /* 0x0000004a2a00780c */ /* 0x000fc60004f41670 */
[----:B------:R-:W-:Y:S01]  /*dc50*/  @!P5 STG.E.U8 desc[UR14][R30.64+0x40], R13 ;  /* 0x0000400d1e00d986 */ /* 0x000fe2000c10110e */
[----:B------:R-:W-:-:S03]  /*dc60*/  ISETP.LT.OR P5, PT, R42, 0x49, !P0 ;  /* 0x000000492a00780c */ /* 0x000fc600047a1670 */
[----:B------:R1:W-:Y:S01]  /*dc70*/  @!P6 STG.E.U8 desc[UR14][R30.64+0x41], R5 ;  /* 0x000041051e00e986 */ /* 0x0003e2000c10110e */
[----:B0-----:R-:W-:Y:S02]  /*dc80*/  F2FP.SATFINITE.E5M2.F32.PACK_AB_MERGE_C R7, RZ, R2, RZ ;  /* 0x00000002ff07723e */ /* 0x001fe400048060ff */
[----:B------:R-:W-:-:S03]  /*dc90*/  ISETP.LT.OR P6, PT, R42, 0x4a, !P0 ;  /* 0x0000004a2a00780c */ /* 0x000fc600047c1670 */
[----:B------:R0:W-:Y:S01]  /*dca0*/  @!P3 STG.E.U8 desc[UR14][R28.64+0x48], R7 ;  /* 0x000048071c00b986 */ /* 0x0001e2000c10110e */
[----:B------:R-:W-:Y:S02]  /*dcb0*/  ISETP.LT.OR P3, PT, R42, 0x51, !P1 ;  /* 0x000000512a00780c */ /* 0x000fe40004f61670 */
[----:B------:R-:W-:Y:S02]  /*dcc0*/  F2FP.SATFINITE.E5M2.F32.PACK_AB_MERGE_C R9, RZ, R3, RZ ;  /* 0x00000003ff09723e */ /* 0x000fe400048060ff */
[----:B------:R-:W-:-:S03]  /*dcd0*/  F2FP.SATFINITE.E5M2.F32.PACK_AB_MERGE_C R11, RZ, R4, RZ ;  /* 0x00000004ff0b723e */ /* 0x000fc600048060ff */
[----:B------:R0:W-:Y:S04]  /*dce0*/  @!P2 STG.E.U8 desc[UR14][R28.64+0x49], R9 ;  /* 0x000049091c00a986 */ /* 0x0001e8000c10110e */
[----:B------:R-:W-:Y:S01]  /*dcf0*/  @!P5 STG.E.U8 desc[UR14][R30.64+0x48], R11 ;  /* 0x0000480b1e00d986 */ /* 0x000fe2000c10110e */
[----:B--2---:R-:W-:Y:S01]  /*dd00*/  FMUL R2, R221, UR20 ;  /* 0x00000014dd027c20 */ /* 0x004fe20008400000 */
[----:B------:R-:W-:Y:S02]  /*dd10*/  FMUL R0, R220, UR20 ;  /* 0x00000014dc007c20 */ /* 0x000fe40008400000 */
[----:B------:R-:W2:Y:S04]  /*dd20*/  LDL.LU R220, [R1+0x2c] ;  /* 0x00002c0001dc7983 */ /* 0x000ea80000300800 */
[----:B------:R-:W2:Y:S01]  /*dd30*/  LDL.LU R221, [R1+0x30] ;  /* 0x0000300001dd7983 */ /* 0x000ea20000300800 */
[----:B-1----:R-:W-:Y:S01]  /*dd40*/  F2FP.SATFINITE.E5M2.F32.PACK_AB_MERGE_C R5, RZ, R0, RZ ;  /* 0x00000000ff05723e */ /* 0x002fe200048060ff */
[----:B------:R-:W-:Y:S01]  /*dd50*/  FMUL R0, R222, UR20 ;  /* 0x00000014de007c20 */ /* 0x000fe20008400000 */
[----:B------:R-:W-:Y:S01]  /*dd60*/  FMUL R3, R223, UR20 ;  /* 0x00000014df037c20 */ /* 0x000fe20008400000 */
[----:B0-----:R-:W-:Y:S01]  /*dd70*/  F2FP.SATFINITE.E5M2.F32.PACK_AB_MERGE_C R7, RZ, R2, RZ ;  /* 0x00000002ff07723e */ /* 0x001fe200048060ff */
[----:B------:R-:W2:Y:S02]  /*dd80*/  LDL.LU R223, [R1+0x34] ;  /* 0x0000340001df7983 */ /* 0x000ea40000300800 */
[----:B------:R-:W-:-:S02]  /*dd90*/  F2FP.SATFINITE.E5M2.F32.PACK_AB_MERGE_C R13, RZ, R0, RZ ;  /* 0x00000000ff0d723e */ /* 0x000fc400048060ff */
[----:B------:R-:W2:Y:S01]  /*dda0*/  LDL.LU R222, [R1+0x38] ;  /* 0x0000380001de7983 */ /* 0x000ea20000300800 */
[----:B------:R-:W-:Y:S01]  /*ddb0*/  F2FP.SATFINITE.E5M2.F32.PACK_AB_MERGE_C R9, RZ, R3, RZ ;  /* 0x00000003ff09723e */ /* 0x000fe200048060ff */
[----:B------:R-:W-:Y:S02]  /*ddc0*/  FMUL R2, R224, UR20 ;  /* 0x00000014e0027c20 */ /* 0x000fe40008400000 */
[----:B------:R-:W2:Y:S04]  /*ddd0*/  LDL.LU R224, [R1+0x3c] ;  /* 0x00003c0001e07983 */ /* 0x000ea80000300800 */
[----:B------:R-:W-:Y:S01]  /*dde0*/  @!P6 STG.E.U8 desc[UR14][R30.64+0x49], R5 ;  /* 0x000049051e00e986 */ /* 0x000fe2000c10110e */
[----:B---3--:R-:W-:-:S03]  /*ddf0*/  FMUL R0, R225, UR20 ;  /* 0x00000014e1007c20 */ /* 0x008fc60008400000 */
[----:B------:R0:W-:Y:S04]  /*de00*/  @!P3 STG.E.U8 desc[UR14][R28.64+0x50], R7 ;  /* 0x000050071c00b986 */ /* 0x0001e8000c10110e */
[----:B------:R-:W3:Y:S01]  /*de10*/  LDL.LU R225, [R1+0x40] ;  /* 0x0000400001e17983 */ /* 0x000ee20000300800 */
[----:B----4-:R-:W-:-:S03]  /*de20*/  FMUL R3, R227, UR20 ;  /* 0x00000014e3037c20 */ /* 0x010fc60008400000 */
[----:B------:R-:W4:Y:S01]  /*de30*/  LDL.LU R227, [R1+0x44] ;  /* 0x0000440001e37983 */ /* 0x000f220000300800 */
[----:B0-----:R-:W-:Y:S01]  /*de40*/  F2FP.SATFINITE.E5M2.F32.PACK_AB_MERGE_C R7, RZ, R0, RZ ;  /* 0x00000000ff07723e */ /* 0x001fe200048060ff */
[----:B------:R-:W-:Y:S02]  /*de50*/  FMUL R0, R226, UR20 ;  /* 0x00000014e2007c20 */ /* 0x000fe40008400000 */
[----:B------:R-:W4:Y:S01]  /*de60*/  LDL.LU R226, [R1+0x48] ;  /* 0x0000480001e27983 */ /* 0x000f220000300800 */
[C---:B------:R-:W-:Y:S02]  /*de70*/  ISETP.LT.OR P2, PT, R42.reuse, 0x52, !P1 ;  /* 0x000000522a00780c */ /* 0x040fe40004f41670 */
[C---:B------:R-:W-:Y:S01]  /*de80*/  ISETP.LT.OR P6, PT, R42.reuse, 0x52, !P0 ;  /* 0x000000522a00780c */ /* 0x040fe200047c1670 */
[----:B------:R-:W4:Y:S01]  /*de90*/  LDL.LU R218, [R1+0x4c] ;  /* 0x00004c0001da7983 */ /* 0x000f220000300800 */
[----:B------:R-:W-:Y:S02]  /*dea0*/  F2FP.SATFINITE.E5M2.F32.PACK_AB_MERGE_C R5, RZ, R2, RZ ;  /* 0x00000002ff05723e */ /* 0x000fe400048060ff */
[----:B------:R-:W-:-:S02]  /*deb0*/  ISETP.LT.OR P5, PT, R42, 0x51, !P0 ;  /* 0x000000512a00780c */ /* 0x000fc400047a1670 */
[----:B------:R-:W-:Y:S02]  /*dec0*/  F2FP.SATFINITE.E5M2.F32.PACK_AB_MERGE_C R11, RZ, R0, RZ ;  /* 0x00000000ff0b723e */ /* 0x000fe400048060ff */
[----:B------:R-:W-:-:S03]  /*ded0*/  ISETP.LT.OR P3, PT, R42, 0x59, !P1 ;  /* 0x000000592a00780c */ /* 0x000fc60004f61670 */
[----:B------:R0:W-:Y:S01]  /*dee0*/  @!P2 STG.E.U8 desc[UR14][R28.64+0x51], R9 ;  /* 0x000051091c00a986 */ /* 0x0001e2000c10110e */
[----:B------:R-:W-:-:S03]  /*def0*/  ISETP.LT.OR P2, PT, R42, 0x5a, !P1 ;  /* 0x0000005a2a00780c */ /* 0x000fc60004f41670 */
[----:B------:R1:W-:Y:S01]  /*df00*/  @!P6 STG.E.U8 desc[UR14][R30.64+0x51], R5 ;  /* 0x000051051e00e986 */ /* 0x0003e2000c10110e */
[----:B------:R-:W-:-:S03]  /*df10*/  ISETP.LT.OR P6, PT, R42, 0x5a, !P0 ;  /* 0x0000005a2a00780c */ /* 0x000fc600047c1670 */
[----:B------:R-:W-:Y:S01]  /*df20*/  @!P5 STG.E.U8 desc[UR14][R30.64+0x50], R13 ;  /* 0x0000500d1e00d986 */ /* 0x000fe2000c10110e */
[----:B0-----:R-:W-:-:S03]  /*df30*/  F2FP.SATFINITE.E5M2.F32.PACK_AB_MERGE_C R9, RZ, R3, RZ ;  /* 0x00000003ff09723e */ /* 0x001fc600048060ff */
[----:B------:R0:W-:Y:S04]  /*df40*/  @!P3 STG.E.U8 desc[UR14][R28.64+0x58], R7 ;  /* 0x000058071c00b986 */ /* 0x0001e8000c10110e */
[----:B------:R0:W-:Y:S01]  /*df50*/  @!P2 STG.E.U8 desc[UR14][R28.64+0x59], R9 ;  /* 0x000059091c00a986 */ /* 0x0001e2000c10110e */
[----:B--2---:R-:W-:-:S03]  /*df60*/  FMUL R0, R220, UR20 ;  /* 0x00000014dc007c20 */ /* 0x004fc60008400000 */
[----:B------:R-:W2:Y:S01]  /*df70*/  LDL.LU R220, [R1+0x50] ;  /* 0x0000500001dc7983 */ /* 0x000ea20000300800 */
[----:B------:R-:W-:-:S03]  /*df80*/  FMUL R2, R221, UR20 ;  /* 0x00000014dd027c20 */ /* 0x000fc60008400000 */
[----:B------:R-:W2:Y:S01]  /*df90*/  LDL.LU R221, [R1+0x54] ;  /* 0x0000540001dd7983 */ /* 0x000ea20000300800 */
[----:B-1----:R-:W-:Y:S01]  /*dfa0*/  F2FP.SATFINITE.E5M2.F32.PACK_AB_MERGE_C R5, RZ, R0, RZ ;  /* 0x00000000ff05723e */ /* 0x002fe200048060ff */
[----:B------:R-:W-:Y:S02]  /*dfb0*/  FMUL R3, R223, UR20 ;  /* 0x00000014df037c20 */ /* 0x000fe40008400000 */
[----:B------:R-:W2:Y:S01]  /*dfc0*/  LDL.LU R223, [R1+0x58] ;  /* 0x0000580001df7983 */ /* 0x000ea20000300800 */
[----:B0-----:R-:W-:Y:S01]  /*dfd0*/  F2FP.SATFINITE.E5M2.F32.PACK_AB_MERGE_C R7, RZ, R2, RZ ;  /* 0x00000002ff07723e */ /* 0x001fe200048060ff */
[----:B------:R-:W-:Y:S01]  /*dfe0*/  FMUL R4, R222, UR20 ;  /* 0x00000014de047c20 */ /* 0x000fe20008400000 */
[----:B------:R-:W-:Y:S01]  /*dff0*/  F2FP.SATFINITE.E5M2.F32.PACK_AB_MERGE_C R9, RZ, R3, RZ ;  /* 0x00000003ff09723e */ /* 0x000fe200048060ff */
[----:B------:R-:W2:Y:S01]  /*e000*/  LDL.LU R222, [R1+0x5c] ;  /* 0x00005c0001de7983 */ /* 0x000ea20000300800 */
[----:B------:R-:W-:-:S03]  /*e010*/  FMUL R0, R224, UR20 ;  /* 0x00000014e0007c20 */ /* 0x000fc60008400000 */
[----:B------:R0:W-:Y:S04]  /*e020*/  @!P6 STG.E.U8 desc[UR14][R30.64+0x59], R5 ;  /* 0x000059051e00e986 */ /* 0x0001e8000c10110e */
[----:B------:R-:W2:Y:S01]  /*e030*/  LDL.LU R224, [R1+0x60] ;  /* 0x0000600001e07983 */ /* 0x000ea20000300800 */
[----:B0-----:R-:W-:Y:S01]  /*e040*/  F2FP.SATFINITE.E5M2.F32.PACK_AB_MERGE_C R5, RZ, R0, RZ ;  /* 0x00000000ff05723e */ /* 0x001fe200048060ff */
[----:B---3--:R-:W-:Y:S02]  /*e050*/  FMUL R2, R225, UR20 ;  /* 0x00000014e1027c20 */ /* 0x008fe40008400000 */
[----:B------:R-:W3:Y:S01]  /*e060*/  LDL.LU R225, [R1+0x64] ;  /* 0x0000640001e17983 */ /* 0x000ee20000300800 */
[----:B----4-:R-:W-:-:S03]  /*e070*/  FMUL R3, R227, UR20 ;  /* 0x00000014e3037c20 */ /* 0x010fc60008400000 */
[----:B------:R-:W4:Y:S01]  /*e080*/  LDL.LU R227, [R1+0x68] ;  /* 0x0000680001e37983 */ /* 0x000f220000300800 */
[----:B------:R-:W-:-:S03]  /*e090*/  FMUL R0, R226, UR20 ;  /* 0x00000014e2007c20 */ /* 0x000fc60008400000 */
[----:B------:R-:W4:Y:S01]  /*e0a0*/  LDL.LU R226, [R1+0x6c] ;  /* 0x00006c0001e27983 */ /* 0x000f220000300800 */
[C---:B------:R-:W-:Y:S02]  /*e0b0*/  ISETP.LT.OR P5, PT, R42.reuse, 0x59, !P0 ;  /* 0x000000592a00780c */ /* 0x040fe400047a1670 */
[C---:B------:R-:W-:Y:S02]  /*e0c0*/  ISETP.LT.OR P2, PT, R42.reuse, 0x62, !P1 ;  /* 0x000000622a00780c */ /* 0x040fe40004f41670 */
[C---:B------:R-:W-:Y:S02]  /*e0d0*/  ISETP.LT.OR P3, PT, R42.reuse, 0x61, !P1 ;  /* 0x000000612a00780c */ /* 0x040fe40004f61670 */
[----:B------:R-:W-:-:S07]  /*e0e0*/  ISETP.LT.OR P6, PT, R42, 0x62, !P0 ;  /* 0x000000622a00780c */ /* 0x000fce00047c1670 */
[----:B------:R-:W-:Y:S01]  /*e0f0*/  @!P5 STG.E.U8 desc[UR14][R30.64+0x58], R11 ;  /* 0x0000580b1e00d986 */ /* 0x000fe2000c10110e */
[----:B------:R-:W-:-:S03]  /*e100*/  ISETP.LT.OR P5, PT, R42, 0x61, !P0 ;  /* 0x000000612a00780c */ /* 0x000fc600047a1670 */
[----:B------:R0:W-:Y:S01]  /*e110*/  @!P2 STG.E.U8 desc[UR14][R28.64+0x61], R9 ;  /* 0x000061091c00a986 */ /* 0x0001e2000c10110e */
[----:B------:R-:W-:-:S03]  /*e120*/  ISETP.LT.OR P2, PT, R42, 0x6a, !P1 ;  /* 0x0000006a2a00780c */ /* 0x000fc60004f41670 */
[----:B------:R1:W-:Y:S01]  /*e130*/  @!P3 STG.E.U8 desc[UR14][R28.64+0x60], R7 ;  /* 0x000060071c00b986 */ /* 0x0003e2000c10110e */
[----:B------:R-:W-:Y:S02]  /*e140*/  ISETP.LT.OR P3, PT, R42, 0x69, !P1 ;  /* 0x000000692a00780c */ /* 0x000fe40004f61670 */
[----:B------:R-:W-:Y:S01]  /*e150*/  F2FP.SATFINITE.E5M2.F32.PACK_AB_MERGE_C R13, RZ, R4, RZ ;  /* 0x00000004ff0d723e */ /* 0x000fe200048060ff */
[----:B------:R1:W-:Y:S01]  /*e160*/  @!P6 STG.E.U8 desc[UR14][R30.64+0x61], R5 ;  /* 0x000061051e00e986 */ /* 0x0003e2000c10110e */
[----:B0-----:R-:W-:-:S03]  /*e170*/  F2FP.SATFINITE.E5M2.F32.PACK_AB_MERGE_C R9, RZ, R3, RZ ;  /* 0x00000003ff09723e */ /* 0x001fc600048060ff */
[----:B------:R-:W-:Y:S01]  /*e180*/  @!P5 STG.E.U8 desc[UR14][R30.64+0x60], R13 ;  /* 0x0000600d1e00d986 */ /* 0x000fe2000c10110e */
[----:B-1----:R-:W-:-:S03]  /*e190*/  F2FP.SATFINITE.E5M2.F32.PACK_AB_MERGE_C R7, RZ, R2, RZ ;  /* 0x00000002ff07723e */ /* 0x002fc600048060ff */
[----:B------:R-:W-:Y:S01]  /*e1a0*/  @!P2 STG.E.U8 desc[UR14][R28.64+0x69], R9 ;  /* 0x000069091c00a986 */ /* 0x000fe2000c10110e */
[C---:B------:R-:W-:Y:S02]  /*e1b0*/  ISETP.LT.OR P5, PT, R42.reuse, 0x69, !P0 ;  /* 0x000000692a00780c */ /* 0x040fe400047a1670 */
[C---:B------:R-:W-:Y:S01]  /*e1c0*/  ISETP.LT.OR P6, PT, R42.reuse, 0x6a, !P0 ;  /* 0x0000006a2a00780c */ /* 0x040fe200047c1670 */
[----:B------:R0:W-:Y:S01]  /*e1d0*/  @!P3 STG.E.U8 desc[UR14][R28.64+0x68], R7 ;  /* 0x000068071c00b986 */ /* 0x0001e2000c10110e */
[----:B------:R-:W-:Y:S01]  /*e1e0*/  ISETP.LT.OR P2, PT, R42, 0x72, !P1 ;  /* 0x000000722a00780c */ /* 0x000fe20004f41670 */
[----:B------:R-:W-:Y:S01]  /*e1f0*/  FMUL R2, R218, UR20 ;  /* 0x00000014da027c20 */ /* 0x000fe20008400000 */
[----:B------:R-:W-:Y:S02]  /*e200*/  ISETP.LT.OR P3, PT, R42, 0x71, !P1 ;  /* 0x000000712a00780c */ /* 0x000fe40004f61670 */
[----:B------:R-:W-:Y:S02]  /*e210*/  F2FP.SATFINITE.E5M2.F32.PACK_AB_MERGE_C R11, RZ, R0, RZ ;  /* 0x00000000ff0b723e */ /* 0x000fe400048060ff */
[----:B------:R-:W-:-:S03]  /*e220*/  F2FP.SATFINITE.E5M2.F32.PACK_AB_MERGE_C R5, RZ, R2, RZ ;  /* 0x00000002ff05723e */ /* 0x000fc600048060ff */
[----:B------:R-:W-:Y:S01]  /*e230*/  @!P5 STG.E.U8 desc[UR14][R30.64+0x68], R11 ;  /* 0x0000680b1e00d986 */ /* 0x000fe2000c10110e */
[----:B------:R-:W-:-:S03]  /*e240*/  ISETP.LT.OR P5, PT, R42, 0x71, !P0 ;  /* 0x000000712a00780c */ /* 0x000fc600047a1670 */
[----:B------:R-:W-:Y:S01]  /*e250*/  @!P6 STG.E.U8 desc[UR14][R30.64+0x69], R5 ;  /* 0x000069051e00e986 */ /* 0x000fe2000c10110e */
[----:B------:R-:W-:Y:S01]  /*e260*/  ISETP.LT.OR P6, PT, R42, 0x72, !P0 ;  /* 0x000000722a00780c */ /* 0x000fe200047c1670 */
[----:B--2---:R-:W-:Y:S01]  /*e270*/  FMUL R0, R220, UR20 ;  /* 0x00000014dc007c20 */ /* 0x004fe20008400000 */
[----:B------:R-:W-:-:S04]  /*e280*/  FMUL R3, R221, UR20 ;  /* 0x00000014dd037c20 */ /* 0x000fc80008400000 */
[----:B0-----:R-:W-:Y:S02]  /*e290*/  F2FP.SATFINITE.E5M2.F32.PACK_AB_MERGE_C R7, RZ, R0, RZ ;  /* 0x00000000ff07723e */ /* 0x001fe400048060ff */
[----:B------:R-:W-:Y:S01]  /*e2a0*/  F2FP.SATFINITE.E5M2.F32.PACK_AB_MERGE_C R9, RZ, R3, RZ ;  /* 0x00000003ff09723e */ /* 0x000fe200048060ff */
[----:B------:R-:W-:Y:S02]  /*e2b0*/  FMUL R0, R223, UR20 ;  /* 0x00000014df007c20 */ /* 0x000fe40008400000 */
[----:B------:R0:W-:Y:S01]  /*e2c0*/  @!P3 STG.E.U8 desc[UR14][R28.64+0x70], R7 ;  /* 0x000070071c00b986 */ /* 0x0001e2000c10110e */
[----:B------:R-:W-:-:S03]  /*e2d0*/  ISETP.LT.OR P3, PT, R42, 0x79, !P0 ;  /* 0x000000792a00780c */ /* 0x000fc60004761670 */
[----:B------:R1:W-:Y:S01]  /*e2e0*/  @!P2 STG.E.U8 desc[UR14][R28.64+0x71], R9 ;  /* 0x000071091c00a986 */ /* 0x0003e2000c10110e */
[C---:B------:R-:W-:Y:S02]  /*e2f0*/  ISETP.LT.OR P2, PT, R42.reuse, 0x79, !P1 ;  /* 0x000000792a00780c */ /* 0x040fe40004f41670 */
[----:B------:R-:W-:Y:S02]  /*e300*/  ISETP.LT.OR P1, PT, R42, 0x7a, !P1 ;  /* 0x0000007a2a00780c */ /* 0x000fe40004f21670 */
[----:B------:R-:W-:Y:S01]  /*e310*/  F2FP.SATFINITE.E5M2.F32.PACK_AB_MERGE_C R13, RZ, R0, RZ ;  /* 0x00000000ff0d723e */ /* 0x000fe200048060ff */
[----:B------:R-:W-:Y:S01]  /*e320*/  FMUL R0, R222, UR20 ;  /* 0x00000014de007c20 */ /* 0x000fe20008400000 */
[----:B------:R-:W-:Y:S01]  /*e330*/  ISETP.LT.OR P0, PT, R42, 0x7a, !P0 ;  /* 0x0000007a2a00780c */ /* 0x000fe20004701670 */
[----:B------:R-:W-:-:S03]  /*e340*/  FMUL R2, R224, UR20 ;  /* 0x00000014e0027c20 */ /* 0x000fc60008400000 */
[----:B0-----:R-:W-:Y:S02]  /*e350*/  F2FP.SATFINITE.E5M2.F32.PACK_AB_MERGE_C R7, RZ, R0, RZ ;  /* 0x00000000ff07723e */ /* 0x001fe400048060ff */
[----:B-1----:R-:W-:Y:S01]  /*e360*/  F2FP.SATFINITE.E5M2.F32.PACK_AB_MERGE_C R9, RZ, R2, RZ ;  /* 0x00000002ff09723e */ /* 0x002fe200048060ff */
[----:B---3--:R-:W-:Y:S01]  /*e370*/  FMUL R3, R225, UR20 ;  /* 0x00000014e1037c20 */ /* 0x008fe20008400000 */
[----:B----4-:R-:W-:Y:S01]  /*e380*/  FMUL R4, R227, UR20 ;  /* 0x00000014e3047c20 */ /* 0x010fe20008400000 */
[----:B------:R-:W-:-:S03]  /*e390*/  FMUL R5, R226, UR20 ;  /* 0x00000014e2057c20 */ /* 0x000fc60008400000 */
[----:B------:R-:W-:Y:S02]  /*e3a0*/  F2FP.SATFINITE.E5M2.F32.PACK_AB_MERGE_C R3, RZ, R3, RZ ;  /* 0x00000003ff03723e */ /* 0x000fe400048060ff */
[----:B------:R-:W-:Y:S02]  /*e3b0*/  F2FP.SATFINITE.E5M2.F32.PACK_AB_MERGE_C R11, RZ, R4, RZ ;  /* 0x00000004ff0b723e */ /* 0x000fe400048060ff */
[----:B------:R-:W-:Y:S01]  /*e3c0*/  F2FP.SATFINITE.E5M2.F32.PACK_AB_MERGE_C R5, RZ, R5, RZ ;  /* 0x00000005ff05723e */ /* 0x000fe200048060ff */
[----:B------:R0:W-:Y:S04]  /*e3d0*/  @!P5 STG.E.U8 desc[UR14][R30.64+0x70], R13 ;  /* 0x0000700d1e00d986 */ /* 0x0001e8000c10110e */
[----:B------:R0:W-:Y:S04]  /*e3e0*/  @!P6 STG.E.U8 desc[UR14][R30.64+0x71], R7 ;  /* 0x000071071e00e986 */ /* 0x0001e8000c10110e */
[----:B------:R0:W-:Y:S04]  /*e3f0*/  @!P2 STG.E.U8 desc[UR14][R28.64+0x78], R9 ;  /* 0x000078091c00a986 */ /* 0x0001e8000c10110e */
[----:B------:R0:W-:Y:S04]  /*e400*/  @!P1 STG.E.U8 desc[UR14][R28.64+0x79], R3 ;  /* 0x000079031c009986 */ /* 0x0001e8000c10110e */
[----:B------:R0:W-:Y:S04]  /*e410*/  @!P3 STG.E.U8 desc[UR14][R30.64+0x78], R11 ;  /* 0x0000780b1e00b986 */ /* 0x0001e8000c10110e */
[----:B------:R0:W-:Y:S02]  /*e420*/  @!P0 STG.E.U8 desc[UR14][R30.64+0x79], R5 ;  /* 0x000079051e008986 */ /* 0x0001e4000c10110e */
.L_x_289:
[----:B------:R-:W-:Y:S05]  /*e430*/  BSYNC B0 ;  /* 0x0000000000007941 */ /* 0x000fea0003800000 */
.L_x_31:
[----:B0----5:R-:W2:Y:S04]  /*e440*/  LDL.LU R3, [R1+0x70] ;  /* 0x0000700001037983 */ /* 0x021ea80000300800 */
[----:B------:R-:W2:Y:S01]  /*e450*/  LDL.LU R2, [R1+0x74] ;  /* 0x0000740001027983 */ /* 0x000ea20000300800 */
[----:B------:R-:W-:Y:S01]  /*e460*/  ULDC UR6, c[0x0][0xc] ;  /* 0x0000030000067ab9 */ /* 0x000fe20000000800 */
[----:B------:R-:W-:Y:S01]  /*e470*/  ULDC UR7, c[0x0][0x10] ;  /* 0x0000040000077ab9 */ /* 0x000fe20000000800 */
[----:B------:R-:W2:Y:S01]  /*e480*/  LDC R5, c[0x0][0x14] ;  /* 0x00000500ff057b82 */ /* 0x000ea20000000800 */
[----:B------:R-:W-:Y:S01]  /*e490*/  UIMAD.WIDE.U32 UR6, UR6, UR7, URZ ;  /* 0x00000007060672a5 */ /* 0x000fe2000f8e003f */
[----:B------:R-:W-:Y:S01]  /*e4a0*/  PRMT R0, RZ, 0x7610, R0 ;  /* 0x00007610ff007816 */ /* 0x000fe20000000000 */
[----:B------:R-:W-:-:S04]  /*e4b0*/  UMOV UR12, 0xffffffff ;  /* 0xffffffff000c7882 */ /* 0x000fc80000000000 */
[----:B--2---:R-:W-:-:S04]  /*e4c0*/  IMAD.WIDE.U32 R2, R5, UR6, R2 ;  /* 0x0000000605027c25 */ /* 0x004fc8000f8e0002 */
[----:B------:R-:W-:Y:S01]  /*e4d0*/  IMAD R5, R5, UR7, RZ ;  /* 0x0000000705057c24 */ /* 0x000fe2000f8e02ff */
[----:B------:R-:W-:Y:S01]  /*e4e0*/  ULDC.64 UR6, c[0x0][0x650] ;  /* 0x0001940000067ab9 */ /* 0x000fe20000000a00 */
[----:B------:R-:W-:Y:S01]  /*e4f0*/  IMAD.MOV.U32 R19, RZ, RZ, R2 ;  /* 0x000000ffff137224 */ /* 0x000fe200078e0002 */
[----:B------:R-:W-:Y:S01]  /*e500*/  ISETP.GE.U32.AND P0, PT, R2, UR6, PT ;  /* 0x0000000602007c0c */ /* 0x000fe2000bf06070 */
[----:B------:R-:W-:Y:S02]  /*e510*/  IMAD.IADD R22, R3, 0x1, R5 ;  /* 0x0000000103167824 */ /* 0x000fe400078e0205 */
[----:B------:R-:W-:-:S03]  /*e520*/  IMAD.MOV.U32 R2, RZ, RZ, -0x1 ;  /* 0xffffffffff027424 */ /* 0x000fc600078e00ff */
[----:B------:R0:W-:Y:S01]  /*e530*/  STL [R1+0x70], R22 ;  /* 0x0000701601007387 */ /* 0x0001e20000100800 */
[----:B------:R-:W-:-:S03]  /*e540*/  ISETP.GE.U32.AND.EX P0, PT, R22, UR7, PT, P0 ;  /* 0x0000000716007c0c */ /* 0x000fc6000bf06100 */
[----:B------:R0:W-:Y:S04]  /*e550*/  STL [R1+0x74], R19 ;  /* 0x0000741301007387 */ /* 0x0001e80000100800 */
[----:B------:R0:W-:Y:S06]  /*e560*/  STL [R1+0x78], R2 ;  /* 0x0000780201007387 */ /* 0x0001ec0000100800 */
[----:B------:R-:W-:Y:S05]  /*e570*/  @P0 BRA `(.L_x_290) ;  /* 0x00000004006c0947 */ /* 0x000fea0003800000 */
[----:B------:R-:W2:Y:S01]  /*e580*/  S2R R14, SR_CTAID.X ;  /* 0x00000000000e7919 */ /* 0x000ea20000002500 */
[----:B------:R-:W5:Y:S01]  /*e590*/  LDC.64 R8, c[0x0][0x628] ;  /* 0x00018a00ff087b82 */ /* 0x000f620000000a00 */
[----:B------:R-:W-:Y:S01]  /*e5a0*/  ULDC UR6, c[0x0][0x150] ;  /* 0x0000540000067ab9 */ /* 0x000fe20000000800 */
[----:B------:R-:W-:Y:S01]  /*e5b0*/  IMAD.MOV.U32 R6, RZ, RZ, R19 ;  /* 0x000000ffff067224 */ /* 0x000fe200078e0013 */
[----:B------:R-:W0:Y:S01]  /*e5c0*/  S2R R16, SR_CTAID.Y ;  /* 0x0000000000107919 */ /* 0x000e220000002600 */
[----:B------:R-:W-:-:S04]  /*e5d0*/  IMAD.MOV.U32 R7, RZ, RZ, R22 ;  /* 0x000000ffff077224 */ /* 0x000fc800078e0016 */
[----:B------:R-:W0:Y:S08]  /*e5e0*/  LDC R17, c[0x0][0x144] ;  /* 0x00005100ff117b82 */ /* 0x000e300000000800 */
[----:B------:R-:W0:Y:S08]  /*e5f0*/  LDC R10, c[0x0][0x630] ;  /* 0x00018c00ff0a7b82 */ /* 0x000e300000000800 */
[----:B------:R-:W0:Y:S01]  /*e600*/  LDC.64 R12, c[0x0][0x620] ;  /* 0x00018800ff0c7b82 */ /* 0x000e220000000a00 */
[----:B-----5:R-:W-:-:S04]  /*e610*/  ISETP.NE.U32.AND P0, PT, R8, RZ, PT ;  /* 0x000000ff0800720c */ /* 0x020fc80003f05070 */
[----:B------:R-:W-:Y:S02]  /*e620*/  ISETP.NE.AND.EX P0, PT, R9, RZ, PT, P0 ;  /* 0x000000ff0900720c */ /* 0x000fe40003f05300 */
[----:B--2---:R-:W-:-:S05]  /*e630*/  I2FP.F32.U32 R0, R14 ;  /* 0x0000000e00007245 */ /* 0x004fca0000201000 */
[----:B------:R-:W-:-:S04]  /*e640*/  FMUL R0, R0, UR6 ;  /* 0x0000000600007c20 */ /* 0x000fc80008400000 */
[----:B------:R2:W0:Y:S02]  /*e650*/  F2I.U32.TRUNC.NTZ R15, R0 ;  /* 0x00000000000f7305 */ /* 0x000424000020f000 */
[----:B------:R-:W-:Y:S05]  /*e660*/  @!P0 BRA `(.L_x_291) ;  /* 0x0000000000288947 */ /* 0x000fea0003800000 */
[----:B--2---:R-:W2:Y:S02]  /*e670*/  LDC R0, c[0x0][0x634] ;  /* 0x00018d00ff007b82 */ /* 0x004ea40000000800 */
[----:B--2---:R-:W-:-:S05]  /*e680*/  IADD3 R7, P0, R19, R0, RZ ;  /* 0x0000000013077210 */ /* 0x004fca0007f1e0ff */
[----:B------:R-:W-:-:S04]  /*e690*/  IMAD.X R11, RZ, RZ, R22, P0 ;  /* 0x000000ffff0b7224 */ /* 0x000fc800000e0616 */
[----:B0-----:R-:W-:-:S04]  /*e6a0*/  IMAD.WIDE.U32 R2, R11, R8, RZ ;  /* 0x000000080b027225 */ /* 0x001fc800078e00ff */
[----:B------:R-:W-:-:S04]  /*e6b0*/  IMAD.WIDE.U32 R4, P0, R7, R9, R2 ;  /* 0x0000000907047225 */ /* 0x000fc80007800002 */
[----:B------:R-:W-:-:S04]  /*e6c0*/  IMAD.WIDE.U32 R2, R7, R8, RZ ;  /* 0x0000000807027225 */ /* 0x000fc800078e00ff */
[----:B------:R-:W-:Y:S01]  /*e6d0*/  IMAD.X R7, RZ, RZ, RZ, P0 ;  /* 0x000000ffff077224 */ /* 0x000fe200000e06ff */
[----:B------:R-:W-:Y:S01]  /*e6e0*/  IADD3 RZ, P0, R3, R4, RZ ;  /* 0x0000000403ff7210 */ /* 0x000fe20007f1e0ff */
[----:B------:R-:W-:-:S04]  /*e6f0*/  IMAD.MOV.U32 R6, RZ, RZ, R5 ;  /* 0x000000ffff067224 */ /* 0x000fc800078e0005 */
[----:B------:R-:W-:-:S08]  /*e700*/  IMAD.WIDE.U32.X R6, R11, R9, R6, P0 ;  /* 0x000000090b067225 */ /* 0x000fd000000e0406 */
.L_x_291:
[-CC-:B0-----:R-:W-:Y:S01]  /*e710*/  SHF.R.U64 R24, R6, R10.reuse, R7.reuse ;  /* 0x0000000a06187219 */ /* 0x181fe20000001207 */
[----:B------:R-:W0:Y:S01]  /*e720*/  LDC.64 R20, c[0x0][0x640] ;  /* 0x00019000ff147b82 */ /* 0x000e220000000a00 */
[----:B--2---:R-:W-:Y:S01]  /*e730*/  SHF.R.U32.HI R0, RZ, R10, R7 ;  /* 0x0000000aff007219 */ /* 0x004fe20000011607 */
[----:B------:R-:W-:Y:S01]  /*e740*/  IMAD.MOV.U32 R2, RZ, RZ, R19 ;  /* 0x000000ffff027224 */ /* 0x000fe200078e0013 */
[----:B------:R-:W-:Y:S01]  /*e750*/  IADD3 R5, P0, RZ, -R24, RZ ;  /* 0x80000018ff057210 */ /* 0x000fe20007f1e0ff */
[----:B------:R-:W-:Y:S01]  /*e760*/  IMAD.MOV R15, RZ, RZ, -R15 ;  /* 0x000000ffff0f7224 */ /* 0x000fe200078e0a0f */
[----:B------:R-:W-:Y:S01]  /*e770*/  ULDC UR6, c[0x0][0x154] ;  /* 0x0000550000067ab9 */ /* 0x000fe20000000800 */
[----:B------:R-:W-:Y:S02]  /*e780*/  IMAD.MOV.U32 R7, RZ, RZ, 0x1 ;  /* 0x00000001ff077424 */ /* 0x000fe400078e00ff */
[----:B------:R-:W2:Y:S01]  /*e790*/  LDC R4, c[0x0][0x618] ;  /* 0x00018600ff047b82 */ /* 0x000ea20000000800 */
[----:B------:R-:W-:-:S02]  /*e7a0*/  IMAD.X R3, RZ, RZ, ~R0, P0 ;  /* 0x000000ffff037224 */ /* 0x000fc400000e0e00 */
[----:B------:R-:W-:Y:S02]  /*e7b0*/  IMAD R15, R17, R15, R14 ;  /* 0x0000000f110f7224 */ /* 0x000fe400078e020e */
[-C--:B------:R-:W-:Y:S02]  /*e7c0*/  IMAD R0, R3, R12.reuse, RZ ;  /* 0x0000000c03007224 */ /* 0x080fe400078e02ff */
[----:B------:R-:W-:Y:S01]  /*e7d0*/  IMAD.MOV.U32 R3, RZ, RZ, R22 ;  /* 0x000000ffff037224 */ /* 0x000fe200078e0016 */
[----:B------:R-:W5:Y:S01]  /*e7e0*/  LDC R6, c[0x0][0x608] ;  /* 0x00018200ff067b82 */ /* 0x000f620000000800 */
[----:B------:R-:W-:-:S04]  /*e7f0*/  IMAD.WIDE.U32 R2, R5, R12, R2 ;  /* 0x0000000c05027225 */ /* 0x000fc800078e0002 */
[----:B------:R-:W-:-:S03]  /*e800*/  IMAD R5, R5, R13, R0 ;  /* 0x0000000d05057224 */ /* 0x000fc600078e0200 */
[----:B------:R-:W1:Y:S01]  /*e810*/  LDC R18, c[0x0][0x658] ;  /* 0x00019600ff127b82 */ /* 0x000e620000000800 */
[----:B------:R-:W-:Y:S01]  /*e820*/  I2FP.F32.U32 R0, R16 ;  /* 0x0000001000007245 */ /* 0x000fe20000201000 */
[----:B------:R-:W-:Y:S01]  /*e830*/  IMAD.IADD R3, R3, 0x1, R5 ;  /* 0x0000000103037824 */ /* 0x000fe200078e0205 */
[----:B0-----:R-:W-:Y:S01]  /*e840*/  ISETP.NE.U32.AND P0, PT, R20, RZ, PT ;  /* 0x000000ff1400720c */ /* 0x001fe20003f05070 */
[----:B------:R-:W-:Y:S02]  /*e850*/  IMAD.MOV.U32 R5, RZ, RZ, -0x1 ;  /* 0xffffffffff057424 */ /* 0x000fe400078e00ff */
[----:B------:R-:W-:Y:S02]  /*e860*/  FMUL R0, R0, UR6 ;  /* 0x0000000600007c20 */ /* 0x000fe40008400000 */
[----:B------:R-:W0:Y:S01]  /*e870*/  LDC R13, c[0x0][0x148] ;  /* 0x00005200ff0d7b82 */ /* 0x000e220000000800 */
[----:B--2---:R-:W-:Y:S01]  /*e880*/  SHF.R.U64 R10, R2, R4, R3 ;  /* 0x00000004020a7219 */ /* 0x004fe20000001203 */
[----:B------:R2:W0:Y:S01]  /*e890*/  F2I.U32.TRUNC.NTZ R12, R0 ;  /* 0x00000000000c7305 */ /* 0x000422000020f000 */
[----:B------:R-:W-:-:S02]  /*e8a0*/  ISETP.NE.AND.EX P0, PT, R21, RZ, PT, P0 ;  /* 0x000000ff1500720c */ /* 0x000fc40003f05300 */
[----:B------:R-:W-:-:S03]  /*e8b0*/  SHF.R.U32.HI R3, RZ, R4, R3 ;  /* 0x00000004ff037219 */ /* 0x000fc60000011603 */
[----:B------:R-:W0:Y:S01]  /*e8c0*/  LDC R14, c[0x0][0x600] ;  /* 0x00018000ff0e7b82 */ /* 0x000e220000000800 */
[-CC-:B-----5:R-:W-:Y:S02]  /*e8d0*/  SHF.R.U64 R8, R10, R6.reuse, R3.reuse ;  /* 0x000000060a087219 */ /* 0x1a0fe40000001203 */
[----:B------:R-:W-:-:S05]  /*e8e0*/  SHF.R.U32.HI R3, RZ, R6, R3 ;  /* 0x00000006ff037219 */ /* 0x000fca0000011603 */
[----:B------:R-:W0:Y:S01]  /*e8f0*/  LDC R19, c[0x0][0x648] ;  /* 0x00019200ff137b82 */ /* 0x000e220000000800 */
[-CC-:B-1----:R-:W-:Y:S02]  /*e900*/  SHF.R.U64 R11, R8, R18.reuse, R3.reuse ;  /* 0x00000012080b7219 */ /* 0x182fe40000001203 */
[-C--:B------:R-:W-:Y:S02]  /*e910*/  SHF.L.U32 R5, R5, R18.reuse, RZ ;  /* 0x0000001205057219 */ /* 0x080fe400000006ff */
[-C--:B------:R-:W-:Y:S01]  /*e920*/  SHF.R.U32.HI R3, RZ, R18.reuse, R3 ;  /* 0x00000012ff037219 */ /* 0x080fe20000011603 */
[----:B------:R-:W-:Y:S01]  /*e930*/  IMAD.MOV.U32 R2, RZ, RZ, R11 ;  /* 0x000000ffff027224 */ /* 0x000fe200078e000b */
[----:B------:R-:W-:Y:S01]  /*e940*/  SHF.L.U32 R40, R7, R18, RZ ;  /* 0x0000001207287219 */ /* 0x000fe200000006ff */
[----:B------:R-:W1:Y:S01]  /*e950*/  LDC R22, c[0x0][0x638] ;  /* 0x00018e00ff167b82 */ /* 0x000e620000000800 */
[----:B------:R-:W-:-:S07]  /*e960*/  LOP3.LUT R17, RZ, R5, RZ, 0x33, !PT ;  /* 0x00000005ff117212 */ /* 0x000fce00078e33ff */
[----:B------:R-:W0:Y:S01]  /*e970*/  LDC R23, c[0x0][0x610] ;  /* 0x00018400ff177b82 */ /* 0x000e220000000800 */
[----:B--2---:R-:W-:Y:S05]  /*e980*/  @!P0 BRA `(.L_x_292) ;  /* 0x0000000000288947 */ /* 0x004fea0003800000 */
[----:B------:R-:W2:Y:S02]  /*e990*/  LDC R0, c[0x0][0x64c] ;  /* 0x00019300ff007b82 */ /* 0x000ea40000000800 */
[----:B--2---:R-:W-:-:S05]  /*e9a0*/  IADD3 R7, P0, R11, R0, RZ ;  /* 0x000000000b077210 */ /* 0x004fca0007f1e0ff */
        /* <DEDUP_REMOVED lines=8> */
.L_x_292:
[----:B0-----:R-:W-:Y:S01]  /*ea30*/  SHF.R.U64 R0, R2, R19, R3 ;  /* 0x0000001302007219 */ /* 0x001fe20000001203 */
[----:B------:R-:W-:Y:S01]  /*ea40*/  VIADD R3, R14, 0xffffffff ;  /* 0xffffffff0e037836 */ /* 0x000fe20000000000 */
[----:B------:R-:W-:Y:S01]  /*ea50*/  LOP3.LUT R5, R8, R17, RZ, 0xc0, !PT ;  /* 0x0000001108057212 */ /* 0x000fe200078ec0ff */
[----:B------:R-:W-:Y:S01]  /*ea60*/  IMAD.MOV R12, RZ, RZ, -R12 ;  /* 0x000000ffff0c7224 */ /* 0x000fe200078e0a0c */
[----:B------:R-:W-:Y:S01]  /*ea70*/  R2UR UR12, R24 ;  /* 0x00000000180c72ca */ /* 0x000fe200000e0000 */
[----:B------:R-:W-:Y:S01]  /*ea80*/  IMAD.MOV R2, RZ, RZ, -R0 ;  /* 0x000000ffff027224 */ /* 0x000fe200078e0a00 */
[----:B------:R-:W-:Y:S01]  /*ea90*/  LOP3.LUT R3, R10, R3, RZ, 0xc0, !PT ;  /* 0x000000030a037212 */ /* 0x000fe200078ec0ff */
[----:B------:R-:W-:Y:S02]  /*eaa0*/  IMAD R40, R40, R0, R5 ;  /* 0x0000000028287224 */ /* 0x000fe400078e0205 */
[----:B------:R-:W-:Y:S02]  /*eab0*/  @P4 IMAD R15, R13, R12, R16 ;  /* 0x0000000c0d0f4224 */ /* 0x000fe400078e0210 */
[----:B-1----:R-:W-:-:S02]  /*eac0*/  IMAD R0, R2, R22, R11 ;  /* 0x0000001602007224 */ /* 0x002fc400078e020b */
[----:B------:R-:W-:Y:S02]  /*ead0*/  IMAD R40, R40, R23, R15 ;  /* 0x0000001728287224 */ /* 0x000fe400078e020f */
[----:B------:R-:W-:Y:S02]  /*eae0*/  IMAD R3, R0, R14, R3 ;  /* 0x0000000e00037224 */ /* 0x000fe400078e0203 */
[----:B------:R-:W-:-:S03]  /*eaf0*/  IMAD.MOV.U32 R0, RZ, RZ, 0x1 ;  /* 0x00000001ff007424 */ /* 0x000fc600078e00ff */
[----:B------:R-:W-:Y:S02]  /*eb00*/  SEL R2, R3, R40, !P4 ;  /* 0x0000002803027207 */ /* 0x000fe40006000000 */
[----:B------:R-:W-:-:S03]  /*eb10*/  SEL R40, R40, R3, !P4 ;  /* 0x0000000328287207 */ /* 0x000fc60006000000 */
[----:B------:R2:W-:Y:S04]  /*eb20*/  STL [R1+0x78], R2 ;  /* 0x0000780201007387 */ /* 0x0005e80000100800 */
.L_x_290:
[----:B------:R-:W-:Y:S01]  /*eb30*/  UIADD3 UR5, UR9, UR5, URZ ;  /* 0x0000000509057290 */ /* 0x000fe2000fffe03f */
[----:B------:R0:W-:Y:S01]  /*eb40*/  STL [R1+0x7c], R40 ;  /* 0x00007c2801007387 */ /* 0x0001e20000100800 */
[----:B------:R-:W-:Y:S02]  /*eb50*/  LOP3.LUT P0, RZ, R0, 0xff, RZ, 0xc0, !PT ;  /* 0x000000ff00ff7812 */ /* 0x000fe4000780c0ff */
[----:B------:R-:W-:Y:S02]  /*eb60*/  USHF.R.U32.HI UR6, URZ, 0x2, UR5 ;  /* 0x000000023f067899 */ /* 0x000fe40008011605 */
[----:B------:R-:W-:Y:S02]  /*eb70*/  UISETP.GT.U32.AND UP0, UPT, UR5, 0x3, UPT ;  /* 0x000000030500788c */ /* 0x000fe4000bf04070 */
[----:B------:R-:W-:Y:S02]  /*eb80*/  ULOP3.LUT UR6, UR6, 0x1, URZ, 0xc0, !UPT ;  /* 0x0000000106067892 */ /* 0x000fe4000f8ec03f */
[----:B------:R-:W-:-:S02]  /*eb90*/  UISETP.LT.U32.AND UP0, UPT, UR9, 0x4, UP0 ;  /* 0x000000040900788c */ /* 0x000fc40008701070 */
[----:B------:R-:W-:Y:S02]  /*eba0*/  UISETP.NE.U32.AND UP1, UPT, UR6, 0x1, UPT ;  /* 0x000000010600788c */ /* 0x000fe4000bf25070 */
[----:B------:R-:W-:Y:S02]  /*ebb0*/  USEL UR7, URZ, 0x1, !UP0 ;  /* 0x000000013f077887 */ /* 0x000fe4000c000000 */
[----:B------:R-:W-:Y:S02]  /*ebc0*/  UISETP.GT.U32.AND UP1, UPT, UR9, 0x3, !UP1 ;  /* 0x000000030900788c */ /* 0x000fe4000cf24070 */
[----:B------:R-:W-:Y:S02]  /*ebd0*/  ULOP3.LUT UR5, UR5, 0x3, URZ, 0xc0, !UPT ;  /* 0x0000000305057892 */ /* 0x000fe4000f8ec03f */
[----:B------:R-:W-:-:S04]  /*ebe0*/  USEL UR6, URZ, 0x1, !UP1 ;  /* 0x000000013f067887 */ /* 0x000fc8000c800000 */
[----:B------:R-:W-:Y:S01]  /*ebf0*/  ULOP3.LUT UR4, UR6, UR4, UR7, 0x96, !UPT ;  /* 0x0000000406047292 */ /* 0x000fe2000f8e9607 */
[----:B0-----:R-:W-:Y:S11]  /*ec00*/  @P0 BRA `(.L_x_293) ;  /* 0xffffff2400040947 */ /* 0x001ff6000383ffff */
[----:B------:R-:W-:Y:S05]  /*ec10*/  EXIT ;  /* 0x000000000000794d */ /* 0x000fea0003800000 */
.L_x_3:
[----:B------:R-:W2:Y:S01]  /*ec20*/  LDL R16, [R1+0x74] ;  /* 0x0000740001107983 */ /* 0x000ea20000100800 */
[----:B------:R-:W-:-:S03]  /*ec30*/  ULDC.64 UR4, c[0x0][0x650] ;  /* 0x0001940000047ab9 */ /* 0x000fc60000000a00 */
[----:B------:R-:W3:Y:S01]  /*ec40*/  LDL R17, [R1+0x70] ;  /* 0x0000700001117983 */ /* 0x000ee20000100800 */
[----:B------:R-:W-:Y:S01]  /*ec50*/  PRMT R4, RZ, 0x7610, R4 ;  /* 0x00007610ff047816 */ /* 0x000fe20000000004 */
[----:B------:R-:W-:Y:S02]  /*ec60*/  IMAD.MOV.U32 R5, RZ, RZ, -0x1 ;  /* 0xffffffffff057424 */ /* 0x000fe400078e00ff */
[----:B------:R-:W-:Y:S02]  /*ec70*/  IMAD.MOV.U32 R6, RZ, RZ, -0x1 ;  /* 0xffffffffff067424 */ /* 0x000fe400078e00ff */
[----:B------:R-:W-:Y:S01]  /*ec80*/  IMAD.MOV.U32 R11, RZ, RZ, -0x1 ;  /* 0xffffffffff0b7424 */ /* 0x000fe200078e00ff */
[----:B--2---:R-:W-:-:S04]  /*ec90*/  ISETP.GE.U32.AND P0, PT, R16, UR4, PT ;  /* 0x0000000410007c0c */ /* 0x004fc8000bf06070 */
[----:B---3--:R-:W-:-:S13]  /*eca0*/  ISETP.GE.U32.AND.EX P0, PT, R17, UR5, PT, P0 ;  /* 0x0000000511007c0c */ /* 0x008fda000bf06100 */
[----:B------:R-:W-:Y:S05]  /*ecb0*/  @P0 BRA `(.L_x_294) ;  /* 0x00000004005c0947 */ /* 0x000fea0003800000 */
        /* <DEDUP_REMOVED lines=18> */
.L_x_295:
[-CC-:B------:R-:W-:Y:S01]  /*ede0*/  SHF.R.U64 R11, R8, R12.reuse, R9.reuse ;  /* 0x0000000c080b7219 */ /* 0x180fe20000001209 */
[----:B------:R-:W0:Y:S01]  /*edf0*/  LDC.64 R20, c[0x0][0x640] ;  /* 0x00019000ff147b82 */ /* 0x000e220000000a00 */
[----:B------:R-:W-:Y:S01]  /*ee00*/  SHF.R.U32.HI R3, RZ, R12, R9 ;  /* 0x0000000cff037219 */ /* 0x000fe20000011609 */
[----:B------:R-:W-:Y:S01]  /*ee10*/  ULDC UR4, c[0x0][0x150] ;  /* 0x0000540000047ab9 */ /* 0x000fe20000000800 */
[----:B------:R-:W-:Y:S01]  /*ee20*/  IADD3 R7, P0, RZ, -R11, RZ ;  /* 0x8000000bff077210 */ /* 0x000fe20007f1e0ff */
[----:B------:R-:W-:Y:S01]  /*ee30*/  IMAD.MOV.U32 R4, RZ, RZ, R16 ;  /* 0x000000ffff047224 */ /* 0x000fe200078e0010 */
[----:B------:R-:W-:Y:S01]  /*ee40*/  I2FP.F32.U32 R6, R2 ;  /* 0x0000000200067245 */ /* 0x000fe20000201000 */
[----:B------:R-:W-:Y:S02]  /*ee50*/  IMAD.MOV.U32 R5, RZ, RZ, R17 ;  /* 0x000000ffff057224 */ /* 0x000fe400078e0011 */
[----:B------:R-:W1:Y:S01]  /*ee60*/  LDC R10, c[0x0][0x618] ;  /* 0x00018600ff0a7b82 */ /* 0x000e620000000800 */
[----:B------:R-:W-:-:S02]  /*ee70*/  IMAD.X R3, RZ, RZ, ~R3, P0 ;  /* 0x000000ffff037224 */ /* 0x000fc400000e0e03 */
[----:B------:R-:W-:Y:S01]  /*ee80*/  FMUL R9, R6, UR4 ;  /* 0x0000000406097c20 */ /* 0x000fe20008400000 */
[----:B------:R-:W-:Y:S01]  /*ee90*/  IMAD.WIDE.U32 R4, R7, R14, R4 ;  /* 0x0000000e07047225 */ /* 0x000fe200078e0004 */
[----:B------:R-:W-:-:S03]  /*eea0*/  ULDC UR4, c[0x0][0x154] ;  /* 0x0000550000047ab9 */ /* 0x000fc60000000800 */
[----:B------:R-:W-:Y:S01]  /*eeb0*/  IMAD R6, R3, R14, RZ ;  /* 0x0000000e03067224 */ /* 0x000fe200078e02ff */
[----:B------:R-:W2:Y:S01]  /*eec0*/  LDC R13, c[0x0][0x144] ;  /* 0x00005100ff0d7b82 */ /* 0x000ea20000000800 */
[----:B------:R-:W3:Y:S02]  /*eed0*/  F2I.U32.TRUNC.NTZ R9, R9 ;  /* 0x0000000900097305 */ /* 0x000ee4000020f000 */
[----:B------:R-:W-:Y:S02]  /*eee0*/  IMAD R3, R7, R15, R6 ;  /* 0x0000000f07037224 */ /* 0x000fe400078e0206 */
[----:B------:R-:W-:Y:S02]  /*eef0*/  IMAD.MOV.U32 R6, RZ, RZ, -0x1 ;  /* 0xffffffffff067424 */ /* 0x000fe400078e00ff */
[----:B------:R-:W-:Y:S01]  /*ef00*/  IMAD.IADD R3, R5, 0x1, R3 ;  /* 0x0000000105037824 */ /* 0x000fe200078e0203 */
[----:B------:R-:W4:Y:S01]  /*ef10*/  LDC R12, c[0x0][0x608] ;  /* 0x00018200ff0c7b82 */ /* 0x000f220000000800 */
[----:B------:R-:W-:-:S02]  /*ef20*/  I2FP.F32.U32 R5, R0 ;  /* 0x0000000000057245 */ /* 0x000fc40000201000 */
[----:B0-----:R-:W-:-:S03]  /*ef30*/  ISETP.NE.U32.AND P0, PT, R20, RZ, PT ;  /* 0x000000ff1400720c */ /* 0x001fc60003f05070 */
[----:B------:R-:W-:Y:S01]  /*ef40*/  FMUL R5, R5, UR4 ;  /* 0x0000000405057c20 */ /* 0x000fe20008400000 */
[----:B------:R-:W-:Y:S01]  /*ef50*/  ISETP.NE.AND.EX P0, PT, R21, RZ, PT, P0 ;  /* 0x000000ff1500720c */ /* 0x000fe20003f05300 */
[----:B------:R-:W0:Y:S01]  /*ef60*/  LDC R7, c[0x0][0x658] ;  /* 0x00019600ff077b82 */ /* 0x000e220000000800 */
[-C--:B-1----:R-:W-:Y:S01]  /*ef70*/  SHF.R.U64 R8, R4, R10.reuse, R3 ;  /* 0x0000000a04087219 */ /* 0x082fe20000001203 */
[----:B---3--:R-:W-:Y:S01]  /*ef80*/  IMAD.MOV R4, RZ, RZ, -R9 ;  /* 0x000000ffff047224 */ /* 0x008fe200078e0a09 */
[----:B------:R-:W-:Y:S02]  /*ef90*/  SHF.R.U32.HI R3, RZ, R10, R3 ;  /* 0x0000000aff037219 */ /* 0x000fe40000011603 */
[----:B------:R1:W3:Y:S03]  /*efa0*/  F2I.U32.TRUNC.NTZ R10, R5 ;  /* 0x00000005000a7305 */ /* 0x0002e6000020f000 */
[----:B------:R-:W1:Y:S01]  /*efb0*/  LDC R17, c[0x0][0x148] ;  /* 0x00005200ff117b82 */ /* 0x000e620000000800 */
[----:B--2---:R-:W-:-:S02]  /*efc0*/  IMAD R19, R13, R4, R2 ;  /* 0x000000040d137224 */ /* 0x004fc400078e0202 */
[----:B------:R-:W-:-:S05]  /*efd0*/  IMAD.MOV.U32 R4, RZ, RZ, 0x1 ;  /* 0x00000001ff047424 */ /* 0x000fca00078e00ff */
[----:B------:R-:W2:Y:S01]  /*efe0*/  LDC R14, c[0x0][0x600] ;  /* 0x00018000ff0e7b82 */ /* 0x000ea20000000800 */
[-CC-:B----4-:R-:W-:Y:S02]  /*eff0*/  SHF.R.U64 R13, R8, R12.reuse, R3.reuse ;  /* 0x0000000c080d7219 */ /* 0x190fe40000001203 */
[----:B------:R-:W-:-:S05]  /*f000*/  SHF.R.U32.HI R2, RZ, R12, R3 ;  /* 0x0000000cff027219 */ /* 0x000fca0000011603 */
[----:B------:R-:W4:Y:S01]  /*f010*/  LDC R16, c[0x0][0x648] ;  /* 0x00019200ff107b82 */ /* 0x000f220000000800 */
[-CC-:B0-----:R-:W-:Y:S02]  /*f020*/  SHF.R.U64 R15, R13, R7.reuse, R2.reuse ;  /* 0x000000070d0f7219 */ /* 0x181fe40000001202 */
[-C--:B------:R-:W-:Y:S02]  /*f030*/  SHF.L.U32 R6, R6, R7.reuse, RZ ;  /* 0x0000000706067219 */ /* 0x080fe400000006ff */
[-C--:B------:R-:W-:Y:S01]  /*f040*/  SHF.R.U32.HI R3, RZ, R7.reuse, R2 ;  /* 0x00000007ff037219 */ /* 0x080fe20000011602 */
[----:B------:R-:W-:Y:S01]  /*f050*/  IMAD.MOV.U32 R2, RZ, RZ, R15 ;  /* 0x000000ffff027224 */ /* 0x000fe200078e000f */
[----:B------:R-:W-:Y:S01]  /*f060*/  SHF.L.U32 R12, R4, R7, RZ ;  /* 0x00000007040c7219 */ /* 0x000fe200000006ff */
[----:B------:R-:W0:Y:S01]  /*f070*/  LDC R18, c[0x0][0x638] ;  /* 0x00018e00ff127b82 */ /* 0x000e220000000800 */
[----:B------:R-:W-:-:S07]  /*f080*/  LOP3.LUT R22, RZ, R6, RZ, 0x33, !PT ;  /* 0x00000006ff167212 */ /* 0x000fce00078e33ff */
        /* <DEDUP_REMOVED lines=12> */
.L_x_296:
[----:B----4-:R-:W-:Y:S01]  /*f150*/  SHF.R.U64 R3, R2, R16, R3 ;  /* 0x0000001002037219 */ /* 0x010fe20000001203 */
[----:B--2---:R-:W-:Y:S01]  /*f160*/  VIADD R5, R14, 0xffffffff ;  /* 0xffffffff0e057836 */ /* 0x004fe20000000000 */
[----:B------:R-:W-:Y:S01]  /*f170*/  LOP3.LUT R2, R13, R22, RZ, 0xc0, !PT ;  /* 0x000000160d027212 */ /* 0x000fe200078ec0ff */
[----:B------:R-:W-:Y:S02]  /*f180*/  IMAD.MOV R10, RZ, RZ, -R10 ;  /* 0x000000ffff0a7224 */ /* 0x000fe400078e0a0a */
[----:B------:R-:W-:Y:S02]  /*f190*/  IMAD.MOV R4, RZ, RZ, -R3 ;  /* 0x000000ffff047224 */ /* 0x000fe400078e0a03 */
[----:B------:R-:W-:Y:S01]  /*f1a0*/  IMAD R2, R12, R3, R2 ;  /* 0x000000030c027224 */ /* 0x000fe200078e0202 */
[----:B------:R-:W-:Y:S01]  /*f1b0*/  LOP3.LUT R3, R8, R5, RZ, 0xc0, !PT ;  /* 0x0000000508037212 */ /* 0x000fe200078ec0ff */
[----:B------:R-:W-:Y:S02]  /*f1c0*/  @P4 IMAD R19, R17, R10, R0 ;  /* 0x0000000a11134224 */ /* 0x000fe400078e0200 */
[----:B0-----:R-:W-:-:S02]  /*f1d0*/  IMAD R0, R4, R18, R15 ;  /* 0x0000001204007224 */ /* 0x001fc400078e020f */
[----:B------:R-:W-:Y:S02]  /*f1e0*/  IMAD R5, R2, R23, R19 ;  /* 0x0000001702057224 */ /* 0x000fe400078e0213 */
[----:B------:R-:W-:Y:S02]  /*f1f0*/  IMAD R0, R0, R14, R3 ;  /* 0x0000000e00007224 */ /* 0x000fe400078e0203 */
[----:B------:R-:W-:-:S03]  /*f200*/  IMAD.MOV.U32 R4, RZ, RZ, 0x1 ;  /* 0x00000001ff047424 */ /* 0x000fc600078e00ff */
[----:B------:R-:W-:Y:S02]  /*f210*/  SEL R6, R0, R5, !P4 ;  /* 0x0000000500067207 */ /* 0x000fe40006000000 */
[----:B------:R-:W-:-:S07]  /*f220*/  SEL R5, R5, R0, !P4 ;  /* 0x0000000005057207 */ /* 0x000fce0006000000 */
.L_x_294:
[----:B------:R-:W-:-:S08]  /*f230*/  NOP ;  /* 0x0000000000007918 */ /* 0x000fd00000000000 */
[----:B------:R-:W0:-:S00]  /*f240*/  USETMAXREG.DEALLOC.CTAPOOL 0x28 ;  /* 0x00000028000079c8 */ /* 0x000e0000080e0500 */
[----:B------:R-:W-:-:S13]  /*f250*/  ISETP.NE.AND P0, PT, RZ, UR8, PT ;  /* 0x00000008ff007c0c */ /* 0x000fda000bf05270 */
[----:B------:R-:W-:Y:S05]  /*f260*/  @P0 EXIT ;  /* 0x000000000000094d */ /* 0x000fea0003800000 */
[----:B0-----:R-:W-:Y:S01]  /*f270*/  LOP3.LUT P0, RZ, R4, 0xff, RZ, 0xc0, !PT ;  /* 0x000000ff04ff7812 */ /* 0x001fe2000780c0ff */
[----:B------:R-:W-:Y:S02]  /*f280*/  IMAD.MOV.U32 R0, RZ, RZ, 0x1 ;  /* 0x00000001ff007424 */ /* 0x000fe400078e00ff */
[----:B------:R-:W-:-:S10]  /*f290*/  IMAD.MOV.U32 R8, RZ, RZ, RZ ;  /* 0x000000ffff087224 */ /* 0x000fd400078e00ff */
[----:B------:R-:W-:Y:S05]  /*f2a0*/  @!P0 BRA `(.L_x_297) ;  /* 0x0000000c00548947 */ /* 0x000fea0003800000 */
[----:B------:R-:W0:Y:S01]  /*f2b0*/  S2R R2, SR_TID.X ;  /* 0x0000000000027919 */ /* 0x000e220000002100 */
[----:B------:R-:W-:Y:S01]  /*f2c0*/  ULDC UR4, c[0x0][0x28c] ;  /* 0x0000a30000047ab9 */ /* 0x000fe20000000800 */
[----:B------:R-:W-:Y:S01]  /*f2d0*/  ULDC UR6, c[0x0][0x658] ;  /* 0x0001960000067ab9 */ /* 0x000fe20000000800 */
[----:B------:R-:W-:Y:S01]  /*f2e0*/  UIADD3 UR10, UR4, 0x7f, URZ ;  /* 0x0000007f040a7890 */ /* 0x000fe2000fffe03f */
[----:B------:R-:W-:Y:S01]  /*f2f0*/  BSSY B0, `(.L_x_297) ;  /* 0x00000d0000007945 */ /* 0x000fe20003800000 */
[----:B------:R-:W-:Y:S01]  /*f300*/  UMOV UR7, 0xffffffff ;  /* 0xffffffff00077882 */ /* 0x000fe20000000000 */
[----:B------:R-:W-:Y:S01]  /*f310*/  ULDC UR5, c[0x0][0x600] ;  /* 0x0001800000057ab9 */ /* 0x000fe20000000800 */
[----:B------:R-:W-:Y:S01]  /*f320*/  UMOV UR9, 0x1 ;  /* 0x0000000100097882 */ /* 0x000fe20000000000 */
[----:B------:R-:W-:Y:S01]  /*f330*/  USHF.L.U32 UR7, UR7, UR6, URZ ;  /* 0x0000000607077299 */ /* 0x000fe2000800063f */
[----:B------:R-:W-:Y:S01]  /*f340*/  IMAD.MOV.U32 R9, RZ, RZ, 0x1 ;  /* 0x00000001ff097424 */ /* 0x000fe200078e00ff */
[----:B------:R-:W-:Y:S01]  /*f350*/  UIADD3 UR4, UR5, -0x1, URZ ;  /* 0xffffffff05047890 */ /* 0x000fe2000fffe03f */
[----:B------:R-:W-:Y:S01]  /*f360*/  IMAD.MOV.U32 R0, RZ, RZ, 0x1 ;  /* 0x00000001ff007424 */ /* 0x000fe200078e00ff */
[----:B------:R-:W-:Y:S01]  /*f370*/  USHF.R.S32.HI UR11, URZ, 0x1f, UR10 ;  /* 0x0000001f3f0b7899 */ /* 0x000fe2000801140a */
[----:B------:R-:W-:Y:S01]  /*f380*/  IMAD.MOV.U32 R8, RZ, RZ, RZ ;  /* 0x000000ffff087224 */ /* 0x000fe200078e00ff */
[----:B------:R-:W-:Y:S01]  /*f390*/  ULDC UR8, c[0x0][0xc] ;  /* 0x0000030000087ab9 */ /* 0x000fe20000000800 */
[----:B------:R-:W-:-:S02]  /*f3a0*/  USHF.L.U32 UR5, UR9, UR6, URZ ;  /* 0x0000000609057299 */ /* 0x000fc4000800063f */
[----:B------:R-:W-:Y:S01]  /*f3b0*/  ULEA.HI UR11, UR11, UR10, URZ, 0x7 ;  /* 0x0000000a0b0b7291 */ /* 0x000fe2000f8f383f */
[----:B------:R-:W-:Y:S01]  /*f3c0*/  ULDC UR9, c[0x0][0x10] ;  /* 0x0000040000097ab9 */ /* 0x000fe20000000800 */
[----:B------:R-:W-:Y:S02]  /*f3d0*/  ULOP3.LUT UR6, URZ, UR7, URZ, 0x33, !UPT ;  /* 0x000000073f067292 */ /* 0x000fe4000f8e333f */
[----:B------:R-:W-:Y:S01]  /*f3e0*/  UIMAD.WIDE.U32 UR8, UR8, UR9, URZ ;  /* 0x00000009080872a5 */ /* 0x000fe2000f8e003f */
[----:B------:R-:W-:Y:S01]  /*f3f0*/  ULDC UR7, c[0x0][0x14] ;  /* 0x0000050000077ab9 */ /* 0x000fe20000000800 */
[----:B------:R-:W-:Y:S02]  /*f400*/  USHF.R.S32.HI UR20, URZ, 0x7, UR11 ;  /* 0x000000073f147899 */ /* 0x000fe4000801140b */
[----:B------:R-:W-:Y:S02]  /*f410*/  UIMAD.WIDE.U32 UR22, UR8, UR7, URZ ;  /* 0x00000007081672a5 */ /* 0x000fe4000f8e003f */
[----:B------:R-:W-:-:S02]  /*f420*/  UIMAD UR18, UR9, UR7, URZ ;  /* 0x00000007091272a4 */ /* 0x000fc4000f8e023f */
[----:B------:R-:W-:Y:S01]  /*f430*/  ULOP3.LUT UR26, UR13, 0x2, URZ, 0xfc, !UPT ;  /* 0x000000020d1a7892 */ /* 0x000fe2000f8efc3f */
[C---:B0-----:R-:W-:Y:S01]  /*f440*/  LOP3.LUT P3, RZ, R2.reuse, 0x7f, RZ, 0xc0, !PT ;  /* 0x0000007f02ff7812 */ /* 0x041fe2000786c0ff */
[----:B------:R-:W-:Y:S01]  /*f450*/  UIADD3 UR18, UR23, UR18, URZ ;  /* 0x0000001217127290 */ /* 0x000fe2000fffe03f */
[----:B------:R-:W-:Y:S01]  /*f460*/  LOP3.LUT P0, RZ, R2, 0x1f, RZ, 0xc0, !PT ;  /* 0x0000001f02ff7812 */ /* 0x000fe2000780c0ff */
[----:B------:R-:W-:Y:S01]  /*f470*/  UIADD3 UR27, UR20, 0x1, URZ ;  /* 0x00000001141b7890 */ /* 0x000fe2000fffe03f */
[----:B------:R-:W-:Y:S02]  /*f480*/  ULDC.64 UR24, c[0x0][0x198] ;  /* 0x0000660000187ab9 */ /* 0x000fe40000000a00 */
[----:B------:R-:W-:-:S13]  /*f490*/  PLOP3.LUT P0, PT, P0, P3, PT, 0x8a, 0x0 ;  /* 0x000000000000781c */ /* 0x000fda0000707172 */
.L_x_309:
[----:B------:R-:W-:-:S03]  /*f4a0*/  UMOV UR7, 0xffffffff ;  /* 0xffffffff00077882 */ /* 0x000fc60000000000 */
[----:B------:R-:W-:Y:S05]  /*f4b0*/  BRA.DIV UR7, `(.L_x_298) ;  /* 0x0000000e07cc7947 */ /* 0x000fea000b800000 */
[----:B------:R-:W-:-:S13]  /*f4c0*/  ELECT P1, URZ, PT ;  /* 0x00000000003f782f */ /* 0x000fda0003820000 */
.L_x_320:
[----:B------:R-:W0:Y:S01]  /*f4d0*/  LDC R2, c[0x0][0x28c] ;  /* 0x0000a300ff027b82 */ /* 0x000e220000000800 */
[----:B------:R-:W-:Y:S01]  /*f4e0*/  BSSY B1, `(.L_x_299) ;  /* 0x0000038000017945 */ /* 0x000fe20003800000 */
[----:B0-----:R-:W-:-:S13]  /*f4f0*/  ISETP.LT.OR P1, PT, R2, 0x1, !P1 ;  /* 0x000000010200780c */ /* 0x001fda0004f21670 */
[----:B------:R-:W-:Y:S05]  /*f500*/  @P1 BRA `(.L_x_300) ;  /* 0x0000000000d41947 */ /* 0x000fea0003800000 */
[----:B------:R-:W-:Y:S02]  /*f510*/  IMAD.SHL.U32 R6, R6, 0x80, RZ ;  /* 0x0000008006067824 */ /* 0x000fe400078e00ff */
[----:B------:R-:W-:Y:S02]  /*f520*/  IMAD.SHL.U32 R7, R5, 0x100, RZ ;  /* 0x0000010005077824 */ /* 0x000fe400078e00ff */
[----:B------:R-:W-:Y:S02]  /*f530*/  IMAD.MOV.U32 R12, RZ, RZ, RZ ;  /* 0x000000ffff0c7224 */ /* 0x000fe400078e00ff */
[----:B------:R-:W-:Y:S02]  /*f540*/  IMAD.U32 R14, RZ, RZ, UR27 ;  /* 0x0000001bff0e7e24 */ /* 0x000fe4000f8e00ff */
[----:B------:R-:W-:Y:S02]  /*f550*/  IMAD.MOV.U32 R2, RZ, RZ, R0 ;  /* 0x000000ffff027224 */ /* 0x000fe400078e0000 */
[----:B------:R-:W-:-:S07]  /*f560*/  IMAD.MOV.U32 R3, RZ, RZ, R8 ;  /* 0x000000ffff037224 */ /* 0x000fce00078e0008 */
.L_x_304:
[----:B------:R-:W0:Y:S01]  /*f570*/  S2R R5, SR_CgaCtaId ;  /* 0x0000000000057919 */ /* 0x000e220000008800 */
[----:B------:R-:W-:-:S04]  /*f580*/  MOV R4, 0x400 ;  /* 0x0000040000047802 */ /* 0x000fc80000000f00 */
[----:B0-----:R-:W-:Y:S02]  /*f590*/  LEA R10, R5, R4, 0x18 ;  /* 0x00000004050a7211 */ /* 0x001fe400078ec0ff */
[----:B------:R-:W-:Y:S01]  /*f5a0*/  SHF.L.U32 R4, R2, 0x1f, RZ ;  /* 0x0000001f02047819 */ /* 0x000fe200000006ff */
[----:B------:R-:W0:Y:S02]  /*f5b0*/  @!P3 LDC R5, c[0x0][0x500] ;  /* 0x00014000ff05bb82 */ /* 0x000e240000000800 */
[----:B------:R-:W-:-:S04]  /*f5c0*/  IMAD R13, R3, 0x8, R10 ;  /* 0x00000008030d7824 */ /* 0x000fc800078e020a */
[----:B------:R-:W1:Y:S02]  /*f5d0*/  SYNCS.PHASECHK.TRANS64.TRYWAIT P1, [R13+URZ+0x20], R4 ;  /* 0x000020040d0075a7 */ /* 0x000e64000802017f */
[----:B-1----:R-:W-:Y:S05]  /*f5e0*/  @!P1 BRA `(.L_x_301) ;  /* 0x0000000c00a09947 */ /* 0x002fea0003800000 */
.L_x_321:
[----:B------:R-:W-:Y:S01]  /*f5f0*/  UPRMT UR7, UR26, 0x9910, URZ ;  /* 0x000099101a077896 */ /* 0x000fe2000800003f */
[----:B0-----:R0:W-:Y:S03]  /*f600*/  @!P3 SYNCS.ARRIVE.TRANS64 RZ, [R13+URZ], R5 ;  /* 0x000000050dffb9a7 */ /* 0x0011e6000800003f */
[----:B------:R-:W-:-:S06]  /*f610*/  UISETP.NE.AND UP0, UPT, UR7, 0x2, UPT ;  /* 0x000000020700788c */ /* 0x000fcc000bf05270 */
[----:B------:R-:W-:-:S13]  /*f620*/  PLOP3.LUT P1, PT, PT, PT, UP0, 0x80, 0x0 ;  /* 0x000000000000781c */ /* 0x000fda0003f2f008 */
[----:B0-----:R-:W-:Y:S05]  /*f630*/  @P1 BRA `(.L_x_302) ;  /* 0x0000000000041947 */ /* 0x001fea0003800000 */
[----:B------:R-:W-:Y:S01]  /*f640*/  BPT.TRAP 0x1 ;  /* 0x000000040000795c */ /* 0x000fe20000300000 */
.L_x_302:
[----:B------:R-:W-:Y:S05]  /*f650*/  @P0 BRA `(.L_x_303) ;  /* 0x0000000000040947 */ /* 0x000fea0003800000 */
[----:B------:R-:W-:Y:S01]  /*f660*/  BPT.TRAP 0x1 ;  /* 0x000000040000795c */ /* 0x000fe20000300000 */
.L_x_303:
[--C-:B-1----:R-:W-:Y:S01]  /*f670*/  IMAD R4, R3, 0x8000, R10.reuse ;  /* 0x0000800003047824 */ /* 0x102fe200078e020a */
[----:B------:R-:W-:Y:S01]  /*f680*/  R2UR UR9, R13 ;  /* 0x000000000d0972ca */ /* 0x000fe200000e0000 */
[----:B------:R-:W-:Y:S01]  /*f690*/  IMAD R10, R3, 0x4000, R10 ;  /* 0x00004000030a7824 */ /* 0x000fe200078e020a */
[----:B------:R-:W-:Y:S01]  /*f6a0*/  UIADD3 UR14, UP0, UR24, 0xf0, URZ ;  /* 0x000000f0180e7890 */ /* 0x000fe2000ff1e03f */
[----:B------:R-:W-:Y:S01]  /*f6b0*/  VIADD R14, R14, 0xffffffff ;  /* 0xffffffff0e0e7836 */ /* 0x000fe20000000000 */
[----:B------:R-:W-:Y:S01]  /*f6c0*/  R2UR UR7, R4 ;  /* 0x00000000040772ca */ /* 0x000fe200000e0000 */
[----:B------:R-:W-:Y:S01]  /*f6d0*/  UIADD3 UR28, UP1, UR24, 0x1f0, URZ ;  /* 0x000001f0181c7890 */ /* 0x000fe2000ff3e03f */
[----:B------:R-:W-:Y:S01]  /*f6e0*/  R2UR UR8, R10 ;  /* 0x000000000a0872ca */ /* 0x000fe200000e0000 */
[----:B------:R-:W-:Y:S01]  /*f6f0*/  UIADD3.X UR15, URZ, UR25, URZ, UP0, !UPT ;  /* 0x000000193f0f7290 */ /* 0x000fe200087fe43f */
[----:B------:R-:W-:Y:S01]  /*f700*/  R2UR UR11, R7 ;  /* 0x00000000070b72ca */ /* 0x000fe200000e0000 */
[----:B------:R-:W-:Y:S01]  /*f710*/  VIADD R3, R3, 0x1 ;  /* 0x0000000103037836 */ /* 0x000fe20000000000 */
[----:B------:R-:W-:Y:S01]  /*f720*/  R2UR UR10, R12 ;  /* 0x000000000c0a72ca */ /* 0x000fe200000e0000 */
[----:B------:R-:W-:Y:S01]  /*f730*/  UIADD3.X UR29, URZ, UR25, URZ, UP1, !UPT ;  /* 0x000000193f1d7290 */ /* 0x000fe20008ffe43f */
[----:B------:R-:W-:Y:S01]  /*f740*/  R2UR UR12, R11 ;  /* 0x000000000b0c72ca */ /* 0x000fe200000e0000 */
[----:B------:R-:W-:Y:S01]  /*f750*/  UMOV UR16, 0x0 ;  /* 0x0000000000107882 */ /* 0x000fe20000000000 */
[----:B------:R-:W-:Y:S01]  /*f760*/  R2UR UR21, R6 ;  /* 0x00000000061572ca */ /* 0x000fe200000e0000 */
[----:B------:R-:W-:Y:S01]  /*f770*/  UMOV UR17, 0x10000000 ;  /* 0x1000000000117882 */ /* 0x000fe20000000000 */
[----:B------:R-:W-:Y:S01]  /*f780*/  ISETP.GT.AND P2, PT, R14, 0x1, PT ;  /* 0x000000010e00780c */ /* 0x000fe20003f44270 */
[----:B------:R-:W-:Y:S01]  /*f790*/  UIADD3 UR7, UR7, 0x100, URZ ;  /* 0x0000010007077890 */ /* 0x000fe2000fffe03f */
[----:B------:R-:W-:Y:S01]  /*f7a0*/  ISETP.NE.AND P1, PT, R3, 0x4, PT ;  /* 0x000000040300780c */ /* 0x000fe20003f25270 */
[----:B------:R-:W-:Y:S01]  /*f7b0*/  UIADD3 UR19, UR8, 0x20100, URZ ;  /* 0x0002010008137890 */ /* 0x000fe2000fffe03f */
[----:B------:R-:W-:-:S02]  /*f7c0*/  VIADD R12, R12, 0x80 ;  /* 0x000000800c0c7836 */ /* 0x000fc40000000000 */
[----:B------:R-:W-:Y:S02]  /*f7d0*/  SEL R5, RZ, 0x1, P1 ;  /* 0x00000001ff057807 */ /* 0x000fe40000800000 */
[----:B------:R-:W-:Y:S01]  /*f7e0*/  UMOV UR8, UR7 ;  /* 0x0000000700087c82 */ /* 0x000fe20008000000 */
[----:B------:R-:W-:Y:S01]  /*f7f0*/  SEL R3, R3, RZ, P1 ;  /* 0x000000ff03037207 */ /* 0x000fe20000800000 */
[----:B------:R0:W-:Y:S01]  /*f800*/  UTMALDG.3D [UR8], [UR14], desc[UR16] ;  /* 0x000010080e0075b4 */ /* 0x0001e20008011000 */
[----:B------:R-:W-:Y:S01]  /*f810*/  LOP3.LUT R2, R2, R5, RZ, 0x3c, !PT ;  /* 0x0000000502027212 */ /* 0x000fe200078e3cff */
[----:B0-----:R-:W-:Y:S01]  /*f820*/  UMOV UR8, UR19 ;  /* 0x0000001300087c82 */ /* 0x001fe20008000000 */
[----:B------:R-:W-:Y:S02]  /*f830*/  UMOV UR11, UR21 ;  /* 0x00000015000b7c82 */ /* 0x000fe40008000000 */
[----:B------:R0:W-:Y:S02]  /*f840*/  UTMALDG.3D [UR8], [UR28], desc[UR16] ;  /* 0x000010081c0075b4 */ /* 0x0001e40008011000 */
[----:B0-----:R-:W-:Y:S05]  /*f850*/  @P2 BRA `(.L_x_304) ;  /* 0xfffffffc00442947 */ /* 0x001fea000383ffff */
.L_x_300:
[----:B------:R-:W-:Y:S05]  /*f860*/  BSYNC B1 ;  /* 0x0000000000017941 */ /* 0x000fea0003800000 */
.L_x_299:
[----:B------:R-:W2:Y:S01]  /*f870*/  LDL.LU R15, [R1+0x70] ;  /* 0x00007000010f7983 */ /* 0x000ea20000300800 */
[----:B------:R-:W-:Y:S01]  /*f880*/  LOP3.LUT P5, RZ, R9, 0xff, RZ, 0xc0, !PT ;  /* 0x000000ff09ff7812 */ /* 0x000fe200078ac0ff */
[----:B------:R-:W-:Y:S01]  /*f890*/  VIADD R8, R8, UR20 ;  /* 0x0000001408087c36 */ /* 0x000fe20008000000 */
[----:B------:R-:W-:Y:S01]  /*f8a0*/  ULDC.64 UR8, c[0x0][0x650] ;  /* 0x0001940000087ab9 */ /* 0x000fe20000000a00 */
[----:B------:R-:W3:Y:S01]  /*f8b0*/  LDL.LU R13, [R1+0x74] ;  /* 0x00007400010d7983 */ /* 0x000ee20000300800 */
[----:B------:R-:W-:Y:S01]  /*f8c0*/  IMAD.U32 R5, RZ, RZ, UR20 ;  /* 0x00000014ff057e24 */ /* 0x000fe2000f8e00ff */
[----:B------:R-:W-:Y:S01]  /*f8d0*/  BSSY B1, `(.L_x_305) ;  /* 0x000006f000017945 */ /* 0x000fe20003800000 */
[----:B------:R-:W-:Y:S01]  /*f8e0*/  ISETP.GT.U32.AND P1, PT, R8, 0x3, PT ;  /* 0x000000030800780c */ /* 0x000fe20003f24070 */
[----:B------:R-:W-:Y:S01]  /*f8f0*/  IMAD.MOV.U32 R6, RZ, RZ, -0x1 ;  /* 0xffffffffff067424 */ /* 0x000fe200078e00ff */
[----:B------:R-:W-:Y:S01]  /*f900*/  SHF.R.U32.HI R2, RZ, 0x2, R8 ;  /* 0x00000002ff027819 */ /* 0x000fe20000011608 */
[----:B------:R-:W-:Y:S01]  /*f910*/  IMAD.MOV.U32 R11, RZ, RZ, -0x1 ;  /* 0xffffffffff0b7424 */ /* 0x000fe200078e00ff */
[----:B------:R-:W-:Y:S01]  /*f920*/  ISETP.LT.U32.AND P1, PT, R5, 0x4, P1 ;  /* 0x000000040500780c */ /* 0x000fe20000f21070 */
[----:B------:R-:W-:Y:S01]  /*f930*/  IMAD.MOV.U32 R5, RZ, RZ, -0x1 ;  /* 0xffffffffff057424 */ /* 0x000fe200078e00ff */
[----:B------:R-:W-:Y:S01]  /*f940*/  LOP3.LUT R2, R2, 0x1, RZ, 0xc0, !PT ;  /* 0x0000000102027812 */ /* 0x000fe200078ec0ff */
[----:B------:R-:W0:Y:S01]  /*f950*/  @P5 S2R R4, SR_CgaCtaId ;  /* 0x0000000000045919 */ /* 0x000e220000008800 */
[----:B------:R-:W-:-:S02]  /*f960*/  @P5 MOV R3, 0x400 ;  /* 0x0000040000035802 */ /* 0x000fc40000000f00 */
[----:B------:R-:W-:Y:S01]  /*f970*/  ISETP.NE.U32.AND P2, PT, R2, 0x1, PT ;  /* 0x000000010200780c */ /* 0x000fe20003f45070 */
[----:B------:R-:W-:Y:S01]  /*f980*/  IMAD.U32 R2, RZ, RZ, UR20 ;  /* 0x00000014ff027e24 */ /* 0x000fe2000f8e00ff */
[----:B------:R-:W-:Y:S02]  /*f990*/  LOP3.LUT R8, R8, 0x3, RZ, 0xc0, !PT ;  /* 0x0000000308087812 */ /* 0x000fe400078ec0ff */
[----:B------:R-:W-:Y:S02]  /*f9a0*/  PRMT R9, RZ, 0x7610, R9 ;  /* 0x00007610ff097816 */ /* 0x000fe40000000009 */
[----:B------:R-:W-:-:S04]  /*f9b0*/  ISETP.GT.U32.AND P2, PT, R2, 0x3, !P2 ;  /* 0x000000030200780c */ /* 0x000fc80005744070 */
[----:B------:R-:W-:Y:S02]  /*f9c0*/  SEL R2, RZ, 0x1, !P2 ;  /* 0x00000001ff027807 */ /* 0x000fe40005000000 */
[----:B0-----:R-:W-:-:S04]  /*f9d0*/  @P5 LEA R3, R4, R3, 0x18 ;  /* 0x0000000304035211 */ /* 0x001fc800078ec0ff */
[----:B------:R0:W-:Y:S02]  /*f9e0*/  @P5 SYNCS.ARRIVE.TRANS64.A1T0 RZ, [R3+URZ+0x58], RZ ;  /* 0x000058ff03ff59a7 */ /* 0x0001e4000810003f */
[----:B0-----:R-:W-:-:S04]  /*f9f0*/  SEL R3, RZ, 0x1, !P1 ;  /* 0x00000001ff037807 */ /* 0x001fc80004800000 */
[----:B------:R-:W-:Y:S02]  /*fa00*/  LOP3.LUT R0, R2, R0, R3, 0x96, !PT ;  /* 0x0000000002007212 */ /* 0x000fe400078e9603 */
[----:B------:R-:W-:Y:S02]  /*fa10*/  PRMT R2, RZ, 0x7610, R2 ;  /* 0x00007610ff027816 */ /* 0x000fe40000000002 */
[----:B---3--:R-:W-:-:S04]  /*fa20*/  IADD3 R13, P5, R13, UR22, RZ ;  /* 0x000000160d0d7c10 */ /* 0x008fc8000ffbe0ff */
[----:B--2---:R-:W-:Y:S01]  /*fa30*/  IADD3.X R15, R15, UR18, RZ, P5, !PT ;  /* 0x000000120f0f7c10 */ /* 0x004fe2000affe4ff */
[----:B------:R0:W-:Y:S01]  /*fa40*/  STL [R1+0x74], R13 ;  /* 0x0000740d01007387 */ /* 0x0001e20000100800 */
[----:B------:R-:W-:-:S03]  /*fa50*/  ISETP.GE.U32.AND P5, PT, R13, UR8, PT ;  /* 0x000000080d007c0c */ /* 0x000fc6000bfa6070 */
[----:B------:R0:W-:Y:S01]  /*fa60*/  STL [R1+0x70], R15 ;  /* 0x0000700f01007387 */ /* 0x0001e20000100800 */
[----:B------:R-:W-:-:S13]  /*fa70*/  ISETP.GE.U32.AND.EX P1, PT, R15, UR9, PT, P5 ;  /* 0x000000090f007c0c */ /* 0x000fda000bf26150 */
[----:B0-----:R-:W-:Y:S05]  /*fa80*/  @P1 BRA `(.L_x_306) ;  /* 0x00000004004c1947 */ /* 0x001fea0003800000 */
[----:B------:R-:W-:Y:S01]  /*fa90*/  ULDC.64 UR8, c[0x0][0x628] ;  /* 0x00018a0000087ab9 */ /* 0x000fe20000000a00 */
[----:B------:R-:W0:Y:S01]  /*faa0*/  S2R R12, SR_CTAID.X ;  /* 0x00000000000c7919 */ /* 0x000e220000002500 */
[----:B------:R-:W-:Y:S01]  /*fab0*/  ISETP.NE.U32.AND P1, PT, RZ, UR8, PT ;  /* 0x00000008ff007c0c */ /* 0x000fe2000bf25070 */
[----:B------:R-:W-:Y:S01]  /*fac0*/  ULDC UR10, c[0x0][0x630] ;  /* 0x00018c00000a7ab9 */ /* 0x000fe20000000800 */
[----:B------:R-:W-:Y:S01]  /*fad0*/  IMAD.MOV.U32 R2, RZ, RZ, R13 ;  /* 0x000000ffff027224 */ /* 0x000fe200078e000d */
[----:B------:R-:W1:Y:S01]  /*fae0*/  S2R R10, SR_CTAID.Y ;  /* 0x00000000000a7919 */ /* 0x000e620000002600 */
[----:B------:R-:W-:Y:S01]  /*faf0*/  ISETP.NE.AND.EX P1, PT, RZ, UR9, PT, P1 ;  /* 0x00000009ff007c0c */ /* 0x000fe2000bf25310 */
[----:B------:R-:W-:-:S12]  /*fb00*/  IMAD.MOV.U32 R3, RZ, RZ, R15 ;  /* 0x000000ffff037224 */ /* 0x000fd800078e000f */
[----:B------:R-:W-:Y:S05]  /*fb10*/  @!P1 BRA `(.L_x_307) ;  /* 0x0000000000289947 */ /* 0x000fea0003800000 */
[----:B------:R-:W-:Y:S02]  /*fb20*/  ULDC UR7, c[0x0][0x634] ;  /* 0x00018d0000077ab9 */ /* 0x000fe40000000800 */
[----:B------:R-:W-:-:S05]  /*fb30*/  IADD3 R7, P1, R13, UR7, RZ ;  /* 0x000000070d077c10 */ /* 0x000fca000ff3e0ff */
[----:B------:R-:W-:-:S04]  /*fb40*/  IMAD.X R11, RZ, RZ, R15, P1 ;  /* 0x000000ffff0b7224 */ /* 0x000fc800008e060f */
[----:B------:R-:W-:-:S04]  /*fb50*/  IMAD.WIDE.U32 R4, R11, UR8, RZ ;  /* 0x000000080b047c25 */ /* 0x000fc8000f8e00ff */
[----:B------:R-:W-:-:S04]  /*fb60*/  IMAD.WIDE.U32 R4, P1, R7, UR9, R4 ;  /* 0x0000000907047c25 */ /* 0x000fc8000f820004 */
[----:B------:R-:W-:-:S04]  /*fb70*/  IMAD.WIDE.U32 R6, R7, UR8, RZ ;  /* 0x0000000807067c25 */ /* 0x000fc8000f8e00ff */
[----:B------:R-:W-:Y:S01]  /*fb80*/  IMAD.X R3, RZ, RZ, RZ, P1 ;  /* 0x000000ffff037224 */ /* 0x000fe200008e06ff */
[----:B------:R-:W-:Y:S01]  /*fb90*/  IADD3 RZ, P1, R7, R4, RZ ;  /* 0x0000000407ff7210 */ /* 0x000fe20007f3e0ff */
[----:B------:R-:W-:-:S04]  /*fba0*/  IMAD.MOV.U32 R2, RZ, RZ, R5 ;  /* 0x000000ffff027224 */ /* 0x000fc800078e0005 */
[----:B------:R-:W-:-:S08]  /*fbb0*/  IMAD.WIDE.U32.X R2, R11, UR9, R2, P1 ;  /* 0x000000090b027c25 */ /* 0x000fd000088e0402 */
.L_x_307:
[--C-:B------:R-:W-:Y:S01]  /*fbc0*/  SHF.R.U64 R11, R2, UR10, R3.reuse ;  /* 0x0000000a020b7c19 */ /* 0x100fe20008001203 */
[----:B------:R-:W-:Y:S01]  /*fbd0*/  ULDC.64 UR8, c[0x0][0x620] ;  /* 0x0001880000087ab9 */ /* 0x000fe20000000a00 */
[----:B------:R-:W-:Y:S01]  /*fbe0*/  SHF.R.U32.HI R2, RZ, UR10, R3 ;  /* 0x0000000aff027c19 */ /* 0x000fe20008011603 */
[----:B------:R-:W-:Y:S01]  /*fbf0*/  IMAD.MOV.U32 R3, RZ, RZ, R15 ;  /* 0x000000ffff037224 */ /* 0x000fe200078e000f */
[----:B------:R-:W-:Y:S01]  /*fc00*/  IADD3 R5, P1, RZ, -R11, RZ ;  /* 0x8000000bff057210 */ /* 0x000fe20007f3e0ff */
[----:B------:R-:W-:Y:S01]  /*fc10*/  ULDC UR7, c[0x0][0x150] ;  /* 0x0000540000077ab9 */ /* 0x000fe20000000800 */
[----:B0-----:R-:W-:Y:S01]  /*fc20*/  I2FP.F32.U32 R6, R12 ;  /* 0x0000000c00067245 */ /* 0x001fe20000201000 */
[----:B------:R-:W0:Y:S01]  /*fc30*/  LDC R7, c[0x0][0x144] ;  /* 0x00005100ff077b82 */ /* 0x000e220000000800 */
[----:B------:R-:W-:Y:S01]  /*fc40*/  ULDC.64 UR10, c[0x0][0x640] ;  /* 0x00019000000a7ab9 */ /* 0x000fe20000000a00 */
[----:B------:R-:W-:Y:S01]  /*fc50*/  IMAD.X R2, RZ, RZ, ~R2, P1 ;  /* 0x000000ffff027224 */ /* 0x000fe200008e0e02 */
[----:B------:R-:W-:Y:S01]  /*fc60*/  ISETP.NE.U32.AND P1, PT, RZ, UR10, PT ;  /* 0x0000000aff007c0c */ /* 0x000fe2000bf25070 */
[----:B------:R-:W-:Y:S01]  /*fc70*/  FMUL R6, R6, UR7 ;  /* 0x0000000706067c20 */ /* 0x000fe20008400000 */
[----:B------:R-:W-:Y:S01]  /*fc80*/  ULDC UR7, c[0x0][0x618] ;  /* 0x0001860000077ab9 */ /* 0x000fe20000000800 */
[----:B------:R-:W-:Y:S01]  /*fc90*/  IMAD R4, R2, UR8, RZ ;  /* 0x0000000802047c24 */ /* 0x000fe2000f8e02ff */
[----:B------:R-:W-:Y:S01]  /*fca0*/  ISETP.NE.AND.EX P1, PT, RZ, UR11, PT, P1 ;  /* 0x0000000bff007c0c */ /* 0x000fe2000bf25310 */
[----:B------:R-:W-:Y:S01]  /*fcb0*/  IMAD.MOV.U32 R2, RZ, RZ, R13 ;  /* 0x000000ffff027224 */ /* 0x000fe200078e000d */
[----:B------:R-:W2:Y:S01]  /*fcc0*/  LDC R15, c[0x0][0x148] ;  /* 0x00005200ff0f7b82 */ /* 0x000ea20000000800 */
[----:B------:R-:W3:Y:S02]  /*fcd0*/  F2I.U32.TRUNC.NTZ R6, R6 ;  /* 0x0000000600067305 */ /* 0x000ee4000020f000 */
[----:B------:R-:W-:Y:S01]  /*fce0*/  IMAD.WIDE.U32 R2, R5, UR8, R2 ;  /* 0x0000000805027c25 */ /* 0x000fe2000f8e0002 */
[----:B------:R-:W-:-:S03]  /*fcf0*/  ULDC UR8, c[0x0][0x154] ;  /* 0x0000550000087ab9 */ /* 0x000fc60000000800 */
[----:B------:R-:W-:Y:S01]  /*fd00*/  IMAD R5, R5, UR9, R4 ;  /* 0x0000000905057c24 */ /* 0x000fe2000f8e0204 */
[----:B------:R-:W-:-:S03]  /*fd10*/  ULDC UR9, c[0x0][0x608] ;  /* 0x0001820000097ab9 */ /* 0x000fc60000000800 */
[----:B------:R-:W-:-:S05]  /*fd20*/  IMAD.IADD R3, R3, 0x1, R5 ;  /* 0x0000000103037824 */ /* 0x000fca00078e0205 */
[----:B------:R-:W-:Y:S01]  /*fd30*/  SHF.R.U64 R13, R2, UR7, R3 ;  /* 0x00000007020d7c19 */ /* 0x000fe20008001203 */
[----:B---3--:R-:W-:Y:S01]  /*fd40*/  IMAD.MOV R6, RZ, RZ, -R6 ;  /* 0x000000ffff067224 */ /* 0x008fe200078e0a06 */
[----:B-1----:R-:W-:-:S03]  /*fd50*/  I2FP.F32.U32 R2, R10 ;  /* 0x0000000a00027245 */ /* 0x002fc60000201000 */
[----:B0-----:R-:W-:Y:S02]  /*fd60*/  IMAD R19, R7, R6, R12 ;  /* 0x0000000607137224 */ /* 0x001fe400078e020c */
[----:B------:R-:W-:Y:S01]  /*fd70*/  FMUL R4, R2, UR8 ;  /* 0x0000000802047c20 */ /* 0x000fe20008400000 */
[----:B------:R-:W-:Y:S01]  /*fd80*/  SHF.R.U32.HI R2, RZ, UR7, R3 ;  /* 0x00000007ff027c19 */ /* 0x000fe20008011603 */
[----:B------:R-:W-:Y:S02]  /*fd90*/  ULDC UR7, c[0x0][0x658] ;  /* 0x0001960000077ab9 */ /* 0x000fe40000000800 */
[----:B------:R0:W1:Y:S01]  /*fda0*/  F2I.U32.TRUNC.NTZ R18, R4 ;  /* 0x0000000400127305 */ /* 0x000062000020f000 */
[--C-:B------:R-:W-:Y:S02]  /*fdb0*/  SHF.R.U64 R16, R13, UR9, R2.reuse ;  /* 0x000000090d107c19 */ /* 0x100fe40008001202 */
[----:B------:R-:W-:-:S04]  /*fdc0*/  SHF.R.U32.HI R3, RZ, UR9, R2 ;  /* 0x00000009ff037c19 */ /* 0x000fc80008011602 */
[--C-:B------:R-:W-:Y:S02]  /*fdd0*/  SHF.R.U64 R14, R16, UR7, R3.reuse ;  /* 0x00000007100e7c19 */ /* 0x100fe40008001203 */
[----:B------:R-:W-:-:S03]  /*fde0*/  SHF.R.U32.HI R3, RZ, UR7, R3 ;  /* 0x00000007ff037c19 */ /* 0x000fc60008011603 */
[----:B------:R-:W-:Y:S01]  /*fdf0*/  IMAD.MOV.U32 R2, RZ, RZ, R14 ;  /* 0x000000ffff027224 */ /* 0x000fe200078e000e */
[----:B0-2---:R-:W-:Y:S06]  /*fe00*/  @!P1 BRA `(.L_x_308) ;  /* 0x0000000000289947 */ /* 0x005fec0003800000 */
        /* <DEDUP_REMOVED lines=10> */
.L_x_308:
[----:B------:R-:W-:Y:S01]  /*feb0*/  ULDC UR7, c[0x0][0x648] ;  /* 0x0001920000077ab9 */ /* 0x000fe20000000800 */
[----:B-1----:R-:W-:Y:S01]  /*fec0*/  IMAD.MOV R18, RZ, RZ, -R18 ;  /* 0x000000ffff127224 */ /* 0x002fe200078e0a12 */
[----:B------:R-:W-:Y:S01]  /*fed0*/  SHF.R.U64 R3, R2, UR7, R3 ;  /* 0x0000000702037c19 */ /* 0x000fe20008001203 */
[----:B------:R-:W-:Y:S01]  /*fee0*/  ULDC UR7, c[0x0][0x638] ;  /* 0x00018e0000077ab9 */ /* 0x000fe20000000800 */
[----:B------:R-:W-:Y:S01]  /*fef0*/  LOP3.LUT R2, R16, UR6, RZ, 0xc0, !PT ;  /* 0x0000000610027c12 */ /* 0x000fe2000f8ec0ff */
[----:B------:R-:W-:Y:S01]  /*ff00*/  @P4 IMAD R19, R15, R18, R10 ;  /* 0x000000120f134224 */ /* 0x000fe200078e020a */
[----:B------:R-:W-:Y:S01]  /*ff10*/  LOP3.LUT R13, R13, UR4, RZ, 0xc0, !PT ;  /* 0x000000040d0d7c12 */ /* 0x000fe2000f8ec0ff */
[----:B------:R-:W-:Y:S01]  /*ff20*/  IMAD.MOV R5, RZ, RZ, -R3 ;  /* 0x000000ffff057224 */ /* 0x000fe200078e0a03 */
[----:B------:R-:W-:Y:S01]  /*ff30*/  ULDC UR8, c[0x0][0x610] ;  /* 0x0001840000087ab9 */ /* 0x000fe20000000800 */
[----:B------:R-:W-:Y:S02]  /*ff40*/  IMAD R2, R3, UR5, R2 ;  /* 0x0000000503027c24 */ /* 0x000fe4000f8e0202 */
[----:B------:R-:W-:Y:S01]  /*ff50*/  IMAD R14, R5, UR7, R14 ;  /* 0x00000007050e7c24 */ /* 0x000fe2000f8e020e */
[----:B------:R-:W-:Y:S01]  /*ff60*/  ULDC UR7, c[0x0][0x600] ;  /* 0x0001800000077ab9 */ /* 0x000fe20000000800 */
[----:B------:R-:W-:-:S02]  /*ff70*/  IMAD R5, R2, UR8, R19 ;  /* 0x0000000802057c24 */ /* 0x000fc4000f8e0213 */
[----:B------:R-:W-:Y:S02]  /*ff80*/  IMAD R14, R14, UR7, R13 ;  /* 0x000000070e0e7c24 */ /* 0x000fe4000f8e020d */
[----:B------:R-:W-:-:S03]  /*ff90*/  IMAD.MOV.U32 R2, RZ, RZ, 0x1 ;  /* 0x00000001ff027424 */ /* 0x000fc600078e00ff */
[----:B------:R-:W-:Y:S02]  /*ffa0*/  SEL R6, R14, R5, !P4 ;  /* 0x000000050e067207 */ /* 0x000fe40006000000 */
[----:B------:R-:W-:-:S07]  /*ffb0*/  SEL R5, R5, R14, !P4 ;  /* 0x0000000e05057207 */ /* 0x000fce0006000000 */
.L_x_306:
[----:B------:R-:W-:Y:S05]  /*ffc0*/  BSYNC B1 ;  /* 0x0000000000017941 */ /* 0x000fea0003800000 */
.L_x_305:
[----:B------:R-:W-:-:S13]  /*ffd0*/  LOP3.LUT P1, RZ, R2, 0xff, RZ, 0xc0, !PT ;  /* 0x000000ff02ff7812 */ /* 0x000fda000782c0ff */
[----:B------:R-:W-:Y:S05]  /*ffe0*/  @P1 BRA `(.L_x_309) ;  /* 0xfffffff4002c1947 */ /* 0x000fea000383ffff */
[----:B------:R-:W-:Y:S05]  /*fff0*/  BSYNC B0 ;  /* 0x0000000000007941 */ /* 0x000fea0003800000 */
.L_x_297:
[----:B------:R-:W-:-:S03]  /*10000*/  UMOV UR7, 0xffffffff ;  /* 0xffffffff00077882 */ /* 0x000fc60000000000 */
[----:B------:R-:W-:Y:S05]  /*10010*/  BRA.DIV UR7, `(.L_x_310) ;  /* 0x0000000607287947 */ /* 0x000fea000b800000 */
[----:B------:R-:W-:-:S13]  /*10020*/  ELECT P0, URZ, PT ;  /* 0x00000000003f782f */ /* 0x000fda0003800000 */
.L_x_324:
[----:B------:R-:W-:Y:S04]  /*10030*/  BSSY B0, `(.L_x_311) ;  /* 0x000002c000007945 */ /* 0x000fe80003800000 */
[----:B------:R-:W-:Y:S05]  /*10040*/  @!P0 BRA `(.L_x_312) ;  /* 0x0000000000a88947 */ /* 0x000fea0003800000 */
[----:B------:R-:W-:-:S04]  /*10050*/  ULOP3.LUT UR7, UR13, 0x2, URZ, 0xfc, !UPT ;  /* 0x000000020d077892 */ /* 0x000fc8000f8efc3f */
[----:B------:R-:W-:-:S06]  /*10060*/  UISETP.NE.AND UP0, UPT, UR7, 0x3, UPT ;  /* 0x000000030700788c */ /* 0x000fcc000bf05270 */
[----:B------:R-:W-:-:S13]  /*10070*/  PLOP3.LUT P0, PT, PT, PT, UP0, 0x80, 0x0 ;  /* 0x000000000000781c */ /* 0x000fda0003f0f008 */
[----:B------:R-:W-:Y:S05]  /*10080*/  @!P0 BRA `(.L_x_313) ;  /* 0x0000000000048947 */ /* 0x000fea0003800000 */
[----:B------:R-:W-:Y:S01]  /*10090*/  BPT.TRAP 0x1 ;  /* 0x000000040000795c */ /* 0x000fe20000300000 */
.L_x_313:
[----:B------:R-:W0:Y:S01]  /*100a0*/  S2R R3, SR_CgaCtaId ;  /* 0x0000000000037919 */ /* 0x000e220000008800 */
[----:B------:R-:W-:-:S04]  /*100b0*/  MOV R2, 0x400 ;  /* 0x0000040000027802 */ /* 0x000fc80000000f00 */
[----:B0-----:R-:W-:Y:S02]  /*100c0*/  LEA R3, R3, R2, 0x18 ;  /* 0x0000000203037211 */ /* 0x001fe400078ec0ff */
[----:B------:R-:W-:-:S03]  /*100d0*/  SHF.L.U32 R2, R0, 0x1f, RZ ;  /* 0x0000001f00027819 */ /* 0x000fc600000006ff */
[----:B------:R-:W-:-:S04]  /*100e0*/  VIADD R3, R3, 0x20 ;  /* 0x0000002003037836 */ /* 0x000fc80000000000 */
[C---:B------:R-:W-:Y:S02]  /*100f0*/  IMAD R7, R8.reuse, 0x8, R3 ;  /* 0x0000000808077824 */ /* 0x040fe400078e0203 */
[----:B------:R-:W-:Y:S02]  /*10100*/  VIADD R8, R8, 0x1 ;  /* 0x0000000108087836 */ /* 0x000fe40000000000 */
[----:B------:R-:W0:Y:S03]  /*10110*/  SYNCS.PHASECHK.TRANS64.TRYWAIT P0, [R7+URZ], R2 ;  /* 0x00000002070075a7 */ /* 0x000e26000800017f */
[----:B------:R-:W-:-:S04]  /*10120*/  ISETP.NE.AND P1, PT, R8, 0x4, PT ;  /* 0x000000040800780c */ /* 0x000fc80003f25270 */
[----:B------:R-:W-:Y:S02]  /*10130*/  SEL R5, RZ, 0x1, P1 ;  /* 0x00000001ff057807 */ /* 0x000fe40000800000 */
[----:B------:R-:W-:Y:S02]  /*10140*/  SEL R8, R8, RZ, P1 ;  /* 0x000000ff08087207 */ /* 0x000fe40000800000 */
[----:B------:R-:W-:-:S03]  /*10150*/  LOP3.LUT R5, R0, R5, RZ, 0x3c, !PT ;  /* 0x0000000500057212 */ /* 0x000fc600078e3cff */
[----:B------:R-:W-:Y:S01]  /*10160*/  IMAD R9, R8, 0x8, R3 ;  /* 0x0000000808097824 */ /* 0x000fe200078e0203 */
[----:B------:R-:W-:Y:S01]  /*10170*/  SHF.L.U32 R4, R5, 0x1f, RZ ;  /* 0x0000001f05047819 */ /* 0x000fe200000006ff */
[----:B0-----:R-:W-:Y:S06]  /*10180*/  @!P0 BRA `(.L_x_314) ;  /* 0x0000000000f08947 */ /* 0x001fec0003800000 */
.L_x_325:
[----:B------:R-:W1:Y:S01]  /*10190*/  SYNCS.PHASECHK.TRANS64.TRYWAIT P0, [R9+URZ], R4 ;  /* 0x00000004090075a7 */ /* 0x000e62000800017f */
[----:B------:R-:W-:-:S05]  /*101a0*/  VIADD R0, R8, 0x1 ;  /* 0x0000000108007836 */ /* 0x000fca0000000000 */
[----:B------:R-:W-:-:S04]  /*101b0*/  ISETP.NE.AND P1, PT, R0, 0x4, PT ;  /* 0x000000040000780c */ /* 0x000fc80003f25270 */
[----:B0-----:R-:W-:Y:S02]  /*101c0*/  SEL R2, RZ, 0x1, P1 ;  /* 0x00000001ff027807 */ /* 0x001fe40000800000 */
[----:B------:R-:W-:Y:S02]  /*101d0*/  SEL R0, R0, RZ, P1 ;  /* 0x000000ff00007207 */ /* 0x000fe40000800000 */
[----:B------:R-:W-:-:S03]  /*101e0*/  LOP3.LUT R7, R5, R2, RZ, 0x3c, !PT ;  /* 0x0000000205077212 */ /* 0x000fc600078e3cff */
[----:B------:R-:W-:Y:S01]  /*101f0*/  IMAD R6, R0, 0x8, R3 ;  /* 0x0000000800067824 */ /* 0x000fe200078e0203 */
[----:B------:R-:W-:Y:S01]  /*10200*/  SHF.L.U32 R5, R7, 0x1f, RZ ;  /* 0x0000001f07057819 */ /* 0x000fe200000006ff */
[----:B-1----:R-:W-:Y:S06]  /*10210*/  @!P0 BRA `(.L_x_315) ;  /* 0x0000000000e08947 */ /* 0x002fec0003800000 */
.L_x_326:
[----:B------:R-:W1:Y:S01]  /*10220*/  SYNCS.PHASECHK.TRANS64.TRYWAIT P0, [R6+URZ], R5 ;  /* 0x00000005060075a7 */ /* 0x000e62000800017f */
[----:B------:R-:W-:-:S05]  /*10230*/  VIADD R0, R0, 0x1 ;  /* 0x0000000100007836 */ /* 0x000fca0000000000 */
[----:B------:R-:W-:-:S04]  /*10240*/  ISETP.NE.AND P1, PT, R0, 0x4, PT ;  /* 0x000000040000780c */ /* 0x000fc80003f25270 */
[----:B------:R-:W-:Y:S02]  /*10250*/  SEL R2, RZ, 0x1, P1 ;  /* 0x00000001ff027807 */ /* 0x000fe40000800000 */
[----:B------:R-:W-:Y:S02]  /*10260*/  SEL R0, R0, RZ, P1 ;  /* 0x000000ff00007207 */ /* 0x000fe40000800000 */
[----:B------:R-:W-:Y:S01]  /*10270*/  LOP3.LUT R2, R7, R2, RZ, 0x3c, !PT ;  /* 0x0000000207027212 */ /* 0x000fe200078e3cff */
[----:B-1----:R-:W-:Y:S06]  /*10280*/  @!P0 BRA `(.L_x_316) ;  /* 0x0000000000d88947 */ /* 0x002fec0003800000 */
.L_x_327:
[----:B------:R-:W-:Y:S01]  /*10290*/  IMAD R3, R0, 0x8, R3 ;  /* 0x0000000800037824 */ /* 0x000fe200078e0203 */
[----:B------:R-:W-:-:S07]  /*102a0*/  SHF.L.U32 R0, R2, 0x1f, RZ ;  /* 0x0000001f02007819 */ /* 0x000fce00000006ff */
.L_x_317:
[----:B--2---:R2:W3:Y:S02]  /*102b0*/  SYNCS.PHASECHK.TRANS64.TRYWAIT P0, [R3+URZ], R0 ;  /* 0x00000000030075a7 */ /* 0x0044e4000800017f */
[----:B---3--:R-:W-:Y:S05]  /*102c0*/  @!P0 NANOSLEEP.SYNCS 0x989680 ;  /* 0x009896800000895d */ /* 0x008fea0003900000 */
[----:B------:R-:W3:Y:S02]  /*102d0*/  @!P0 SYNCS.PHASECHK.TRANS64 P0, [R3+URZ], R0 ;  /* 0x00000000030085a7 */ /* 0x000ee4000800007f */
[----:B---3--:R-:W-:Y:S05]  /*102e0*/  @!P0 BRA `(.L_x_317) ;  /* 0xfffffffc00f08947 */ /* 0x008fea000383ffff */
.L_x_312:
[----:B------:R-:W-:Y:S05]  /*102f0*/  BSYNC B0 ;  /* 0x0000000000007941 */ /* 0x000fea0003800000 */
.L_x_311:
[----:B------:R-:W-:Y:S05]  /*10300*/  EXIT ;  /* 0x000000000000794d */ /* 0x000fea0003800000 */
.L_x_17:
[----:B-1----:R-:W-:-:S04]  /*10310*/  IMAD.U32 R3, RZ, RZ, UR6 ;  /* 0x00000006ff037e24 */ /* 0x002fc8000f8e00ff */
[----:B------:R1:W2:Y:S03]  /*10320*/  SYNCS.PHASECHK.TRANS64.TRYWAIT P0, [R3+URZ], R0 ;  /* 0x00000000030075a7 */ /* 0x0002a6000800017f */
[----:B--2---:R-:W-:Y:S05]  /*10330*/  @!P0 NANOSLEEP.SYNCS 0x989680 ;  /* 0x009896800000895d */ /* 0x004fea0003900000 */
[----:B------:R-:W2:Y:S02]  /*10340*/  @!P0 SYNCS.PHASECHK.TRANS64 P0, [R3+URZ], R0 ;  /* 0x00000000030085a7 */ /* 0x000ea4000800007f */
[----:B--2---:R-:W-:Y:S05]  /*10350*/  @!P0 BRA `(.L_x_17) ;  /* 0xfffffffc00ec8947 */ /* 0x004fea000383ffff */
[----:B------:R-:W-:Y:S05]  /*10360*/  BRA `(.L_x_16) ;  /* 0xffffff1400f87947 */ /* 0x000fea000383ffff */
.L_x_23:
[----:B-----5:R2:W-:Y:S02]  /*10370*/  STL [R1+0x80], R0 ;  /* 0x0000800001007387 */ /* 0x0205e40000100800 */
[----:B--2---:R-:W-:-:S04]  /*10380*/  IMAD.U32 R0, RZ, RZ, UR16 ;  /* 0x00000010ff007e24 */ /* 0x004fc8000f8e00ff */
[----:B------:R2:W3:Y:S03]  /*10390*/  SYNCS.PHASECHK.TRANS64.TRYWAIT P0, [R0+URZ], R229 ;  /* 0x000000e5000075a7 */ /* 0x0004e6000800017f */
[----:B---3--:R-:W-:Y:S05]  /*103a0*/  @!P0 NANOSLEEP.SYNCS 0x989680 ;  /* 0x009896800000895d */ /* 0x008fea0003900000 */
[----:B------:R2:W3:Y:S02]  /*103b0*/  @!P0 SYNCS.PHASECHK.TRANS64 P0, [R0+URZ], R229 ;  /* 0x000000e5000085a7 */ /* 0x0004e4000800007f */
[----:B--2---:R2:W5:Y:S02]  /*103c0*/  LDL.LU R0, [R1+0x80] ;  /* 0x0000800001007983 */ /* 0x0045640000300800 */
[----:B--23--:R-:W-:Y:S05]  /*103d0*/  @!P0 BRA `(.L_x_23) ;  /* 0xfffffffc00e48947 */ /* 0x00cfea000383ffff */
[----:B------:R-:W-:Y:S05]  /*103e0*/  BRA `(.L_x_22) ;  /* 0xffffff2800c47947 */ /* 0x000fea000383ffff */
.L_x_298:
[----:B------:R-:W-:Y:S01]  /*103f0*/  BSSY B1, `(.L_x_318) ;  /* 0x0000006000017945 */ /* 0x000fe20003800000 */
[----:B------:R-:W-:-:S07]  /*10400*/  IMAD.MOV.U32 R2, RZ, RZ, -0x1 ;  /* 0xffffffffff027424 */ /* 0x000fce00078e00ff */
[----:B------:R-:W-:Y:S05]  /*10410*/  WARPSYNC.COLLECTIVE R2, `(.L_x_319) ;  /* 0x00000000020c7348 */ /* 0x000fea0003c00000 */
[----:B------:R-:W-:Y:S02]  /*10420*/  ELECT P1, UR62, PT ;  /* 0x00000000003e782f */ /* 0x000fe40003820000 */
[----:B------:R-:W-:Y:S01]  /*10430*/  MOV R2, UR62 ;  /* 0x0000003e00027c02 */ /* 0x000fe20008000f00 */
[----:B------:R-:W-:Y:S10]  /*10440*/  ENDCOLLECTIVE ;  /* 0x000000000000791b */ /* 0x000ff40003800000 */
.L_x_319:
[----:B------:R-:W-:Y:S05]  /*10450*/  BSYNC B1 ;  /* 0x0000000000017941 */ /* 0x000fea0003800000 */
.L_x_318:
[----:B------:R-:W-:Y:S05]  /*10460*/  BRA `(.L_x_320) ;  /* 0xfffffff000187947 */ /* 0x000fea000383ffff */
.L_x_301:
[----:B-1----:R1:W2:Y:S02]  /*10470*/  SYNCS.PHASECHK.TRANS64.TRYWAIT P1, [R13+URZ+0x20], R4 ;  /* 0x000020040d0075a7 */ /* 0x0022a4000802017f */
[----:B--2---:R-:W-:Y:S05]  /*10480*/  @!P1 NANOSLEEP.SYNCS 0x989680 ;  /* 0x009896800000995d */ /* 0x004fea0003900000 */
[----:B------:R-:W2:Y:S02]  /*10490*/  @!P1 SYNCS.PHASECHK.TRANS64 P1, [R13+URZ+0x20], R4 ;  /* 0x000020040d0095a7 */ /* 0x000ea4000802007f */
[----:B--2---:R-:W-:Y:S05]  /*104a0*/  @!P1 BRA `(.L_x_301) ;  /* 0xfffffffc00f09947 */ /* 0x004fea000383ffff */
[----:B------:R-:W-:Y:S05]  /*104b0*/  BRA `(.L_x_321) ;  /* 0xfffffff0004c7947 */ /* 0x000fea000383ffff */
.L_x_310:
[----:B------:R-:W-:Y:S01]  /*104c0*/  BSSY B0, `(.L_x_322) ;  /* 0x0000006000007945 */ /* 0x000fe20003800000 */
[----:B------:R-:W-:-:S07]  /*104d0*/  IMAD.MOV.U32 R2, RZ, RZ, -0x1 ;  /* 0xffffffffff027424 */ /* 0x000fce00078e00ff */
[----:B------:R-:W-:Y:S05]  /*104e0*/  WARPSYNC.COLLECTIVE R2, `(.L_x_323) ;  /* 0x00000000020c7348 */ /* 0x000fea0003c00000 */
[----:B------:R-:W-:Y:S02]  /*104f0*/  ELECT P1, UR62, PT ;  /* 0x00000000003e782f */ /* 0x000fe40003820000 */
[----:B------:R-:W-:Y:S01]  /*10500*/  MOV R2, UR62 ;  /* 0x0000003e00027c02 */ /* 0x000fe20008000f00 */
[----:B------:R-:W-:Y:S10]  /*10510*/  ENDCOLLECTIVE ;  /* 0x000000000000791b */ /* 0x000ff40003800000 */
.L_x_323:
[----:B------:R-:W-:Y:S05]  /*10520*/  BSYNC B0 ;  /* 0x0000000000007941 */ /* 0x000fea0003800000 */
.L_x_322:
[----:B------:R-:W-:Y:S01]  /*10530*/  PLOP3.LUT P0, PT, P1, PT, PT, 0x80, 0x0 ;  /* 0x000000000000781c */ /* 0x000fe20000f0f070 */
[----:B------:R-:W-:-:S12]  /*10540*/  BRA `(.L_x_324) ;  /* 0xfffffff800b87947 */ /* 0x000fd8000383ffff */
.L_x_314:
[----:B0-----:R0:W1:Y:S02]  /*10550*/  SYNCS.PHASECHK.TRANS64.TRYWAIT P0, [R7+URZ], R2 ;  /* 0x00000002070075a7 */ /* 0x001064000800017f */
[----:B-1----:R-:W-:Y:S05]  /*10560*/  @!P0 NANOSLEEP.SYNCS 0x989680 ;  /* 0x009896800000895d */ /* 0x002fea0003900000 */
[----:B------:R-:W1:Y:S02]  /*10570*/  @!P0 SYNCS.PHASECHK.TRANS64 P0, [R7+URZ], R2 ;  /* 0x00000002070085a7 */ /* 0x000e64000800007f */
[----:B-1----:R-:W-:Y:S05]  /*10580*/  @!P0 BRA `(.L_x_314) ;  /* 0xfffffffc00f08947 */ /* 0x002fea000383ffff */
[----:B------:R-:W-:Y:S05]  /*10590*/  BRA `(.L_x_325) ;  /* 0xfffffff800fc7947 */ /* 0x000fea000383ffff */
.L_x_315:
[----:B0-----:R0:W1:Y:S02]  /*105a0*/  SYNCS.PHASECHK.TRANS64.TRYWAIT P0, [R9+URZ], R4 ;  /* 0x00000004090075a7 */ /* 0x001064000800017f */
[----:B-1----:R-:W-:Y:S05]  /*105b0*/  @!P0 NANOSLEEP.SYNCS 0x989680 ;  /* 0x009896800000895d */ /* 0x002fea0003900000 */
[----:B------:R-:W1:Y:S02]  /*105c0*/  @!P0 SYNCS.PHASECHK.TRANS64 P0, [R9+URZ], R4 ;  /* 0x00000004090085a7 */ /* 0x000e64000800007f */
[----:B-1----:R-:W-:Y:S05]  /*105d0*/  @!P0 BRA `(.L_x_315) ;  /* 0xfffffffc00f08947 */ /* 0x002fea000383ffff */
[----:B------:R-:W-:Y:S05]  /*105e0*/  BRA `(.L_x_326) ;  /* 0xfffffffc000c7947 */ /* 0x000fea000383ffff */
.L_x_316:
[----:B-1----:R1:W2:Y:S02]  /*105f0*/  SYNCS.PHASECHK.TRANS64.TRYWAIT P0, [R6+URZ], R5 ;  /* 0x00000005060075a7 */ /* 0x0022a4000800017f */
[----:B--2---:R-:W-:Y:S05]  /*10600*/  @!P0 NANOSLEEP.SYNCS 0x989680 ;  /* 0x009896800000895d */ /* 0x004fea0003900000 */
[----:B------:R-:W2:Y:S02]  /*10610*/  @!P0 SYNCS.PHASECHK.TRANS64 P0, [R6+URZ], R5 ;  /* 0x00000005060085a7 */ /* 0x000ea4000800007f */
[----:B--2---:R-:W-:Y:S05]  /*10620*/  @!P0 BRA `(.L_x_316) ;  /* 0xfffffffc00f08947 */ /* 0x004fea000383ffff */
[----:B------:R-:W-:Y:S05]  /*10630*/  BRA `(.L_x_327) ;  /* 0xfffffffc00147947 */ /* 0x000fea000383ffff */
.L_x_328:
[----:B------:R-:W-:-:S00]  /*10640*/  BRA `(.L_x_328) ;  /* 0xfffffffc00fc7947 */ /* 0x000fc0000383ffff */
[----:B------:R-:W-:-:S00]  /*10650*/  NOP ;  /* 0x0000000000007918 */ /* 0x000fc00000000000 */
        /* <DEDUP_REMOVED lines=10> */
.L_x_329:


//--------------------- .nv.shared._ZN7cutlass13device_kernelINS_4gemm6kernel13GemmUniversalIN4cute5tupleIJiiiiEEENS1_10collective13CollectiveMmaINS1_37MainloopSm90TmaGmmaWarpSpecializedFP8ILi4ENS5_IJNS4_1CILi1EEESB_SB_EEENS1_35KernelTmaWarpSpecializedCooperativeEEENS5_IJNSA_ILi256EEENSA_ILi128EEESG_EEENS_12float_e5m2_tENS5_IJlSB_lEEESI_SJ_NS4_8TiledMMAINS4_8MMA_AtomIJNS4_4SM904GMMA31MMA_64x128x32_F32E5M2E5M2_SS_TNILNSN_7ScaleInE1ELSP_1EEEEEENS4_6LayoutINS5_IJNSA_ILi2EEESB_SB_EEENS5_IJSB_NSA_ILi0EEESV_EEEEENS5_IJNS4_10UnderscoreESY_SY_EEEEENS4_13SM90_TMA_LOADENS4_14ComposedLayoutINS4_7SwizzleILi3ELi4ELi3EEENS4_18smem_ptr_flag_bitsILi8EEENSS_INS5_IJNSA_ILi8EEESG_EEENS5_IJSG_SB_EEEEEEEvNS4_8identityES11_S1B_vS1C_EENS_8epilogue10collective6detail29Sm90TmaWarpSpecializedAdapterINS1F_15DefaultEpilogueISI_SJ_SJ_NS1E_6thread17LinearCombinationISI_Li1EffLNS1J_9ScaleType4KindE0ELNS_15FloatRoundStyleE2ESI_EENS1_15EpilogueDefaultEEEEEvvEEEEvNT_6ParamsE --------------------------
	.section	.nv.shared._ZN7cutlass13device_kernelINS_4gemm6kernel13GemmUniversalIN4cute5tupleIJiiiiEEENS1_10collective13CollectiveMmaINS1_37MainloopSm90TmaGmmaWarpSpecializedFP8ILi4ENS5_IJNS4_1CILi1EEESB_SB_EEENS1_35KernelTmaWarpSpecializedCooperativeEEENS5_IJNSA_ILi256EEENSA_ILi128EEESG_EEENS_12float_e5m2_tENS5_IJlSB_lEEESI_SJ_NS4_8TiledMMAINS4_8MMA_AtomIJNS4_4SM904GMMA31MMA_64x128x32_F32E5M2E5M2_SS_TNILNSN_7ScaleInE1ELSP_1EEEEEENS4_6LayoutINS5_IJNSA_ILi2EEESB_SB_EEENS5_IJSB_NSA_ILi0EEESV_EEEEENS5_IJNS4_10UnderscoreESY_SY_EEEEENS4_13SM90_TMA_LOADENS4_14ComposedLayoutINS4_7SwizzleILi3ELi4ELi3EEENS4_18smem_ptr_flag_bitsILi8EEENSS_INS5_IJNSA_ILi8EEESG_EEENS5_IJSG_SB_EEEEEEEvNS4_8identityES11_S1B_vS1C_EENS_8epilogue10collective6detail29Sm90TmaWarpSpecializedAdapterINS1F_15DefaultEpilogueISI_SJ_SJ_NS1E_6thread17LinearCombinationISI_Li1EffLNS1J_9ScaleType4KindE0ELNS_15FloatRoundStyleE2ESI_EENS1_15EpilogueDefaultEEEEEvvEEEEvNT_6ParamsE,"aw",@nobits
	.sectionflags	@""
	.align	16
	.zero		1024


//--------------------- .nv.shared.reserved.0     --------------------------
	.section	.nv.shared.reserved.0,"aw",@nobits
	.weak		__nv_reservedSMEM_offset_0_alias
	.size		__nv_reservedSMEM_offset_0_alias, 0, 0
	.other		__nv_reservedSMEM_offset_0_alias,@"STO_CUDA_RESERVED_SHARED STV_DEFAULT"
__nv_reservedSMEM_offset_0_alias:
	.zero		0


//--------------------- .nv.global                --------------------------
	.section	.nv.global,"aw",@nobits
.nv.global:
	.type		_ZN40_INTERNAL_98a6c7b5_4_k_cu_a45cebed_230304cute1_E,@object
	.size		_ZN40_INTERNAL_98a6c7b5_4_k_cu_a45cebed_230304cute1_E,(_ZN40_INTERNAL_98a6c7b5_4_k_cu_a45cebed_230304cuda3std3__45__cpo6cbeginE - _ZN40_INTERNAL_98a6c7b5_4_k_cu_a45cebed_230304cute1_E)
_ZN40_INTERNAL_98a6c7b5_4_k_cu_a45cebed_230304cute1_E:
	.zero		1
	.type		_ZN40_INTERNAL_98a6c7b5_4_k_cu_a45cebed_230304cuda3std3__45__cpo6cbeginE,@object
	.size		_ZN40_INTERNAL_98a6c7b5_4_k_cu_a45cebed_230304cuda3std3__45__cpo6cbeginE,(_ZN40_INTERNAL_98a6c7b5_4_k_cu_a45cebed_230304cuda3std3__48in_placeE - _ZN40_INTERNAL_98a6c7b5_4_k_cu_a45cebed_230304cuda3std3__45__cpo6cbeginE)
_ZN40_INTERNAL_98a6c7b5_4_k_cu_a45cebed_230304cuda3std3__45__cpo6cbeginE:
	.zero		1
	.type		_ZN40_INTERNAL_98a6c7b5_4_k_cu_a45cebed_230304cuda3std3__48in_placeE,@object
	.size		_ZN40_INTERNAL_98a6c7b5_4_k_cu_a45cebed_230304cuda3std3__48in_placeE,(_ZN40_INTERNAL_98a6c7b5_4_k_cu_a45cebed_230304cuda3std6ranges3__45__cpo9iter_moveE - _ZN40_INTERNAL_98a6c7b5_4_k_cu_a45cebed_230304cuda3std3__48in_placeE)
_ZN40_INTERNAL_98a6c7b5_4_k_cu_a45cebed_230304cuda3std3__48in_placeE:
	.zero		1
	.type		_ZN40_INTERNAL_98a6c7b5_4_k_cu_a45cebed_230304cuda3std6ranges3__45__cpo9iter_moveE,@object
	.size		_ZN40_INTERNAL_98a6c7b5_4_k_cu_a45cebed_230304cuda3std6ranges3__45__cpo9iter_moveE,(_ZN40_INTERNAL_98a6c7b5_4_k_cu_a45cebed_230304cuda3std3__45__cpo5beginE - _ZN40_INTERNAL_98a6c7b5_4_k_cu_a45cebed_230304cuda3std6ranges3__45__cpo9iter_moveE)
_ZN40_INTERNAL_98a6c7b5_4_k_cu_a45cebed_230304cuda3std6ranges3__45__cpo9iter_moveE:
	.zero		1
	.type		_ZN40_INTERNAL_98a6c7b5_4_k_cu_a45cebed_230304cuda3std3__45__cpo5beginE,@object
	.size		_ZN40_INTERNAL_98a6c7b5_4_k_cu_a45cebed_230304cuda3std3__45__cpo5beginE,(_ZN40_INTERNAL_98a6c7b5_4_k_cu_a45cebed_230304cuda3std3__442_GLOBAL__N__98a6c7b5_4_k_cu_a45cebed_230306ignoreE - _ZN40_INTERNAL_98a6c7b5_4_k_cu_a45cebed_230304cuda3std3__45__cpo5beginE)
_ZN40_INTERNAL_98a6c7b5_4_k_cu_a45cebed_230304cuda3std3__45__cpo5beginE:
	.zero		1
	.type		_ZN40_INTERNAL_98a6c7b5_4_k_cu_a45cebed_230304cuda3std3__442_GLOBAL__N__98a6c7b5_4_k_cu_a45cebed_230306ignoreE,@object
	.size		_ZN40_INTERNAL_98a6c7b5_4_k_cu_a45cebed_230304cuda3std3__442_GLOBAL__N__98a6c7b5_4_k_cu_a45cebed_230306ignoreE,(_ZN40_INTERNAL_98a6c7b5_4_k_cu_a45cebed_230304cute7productE - _ZN40_INTERNAL_98a6c7b5_4_k_cu_a45cebed_230304cuda3std3__442_GLOBAL__N__98a6c7b5_4_k_cu_a45cebed_230306ignoreE)
_ZN40_INTERNAL_98a6c7b5_4_k_cu_a45cebed_230304cuda3std3__442_GLOBAL__N__98a6c7b5_4_k_cu_a45cebed_230306ignoreE:
	.zero		1
	.type		_ZN40_INTERNAL_98a6c7b5_4_k_cu_a45cebed_230304cute7productE,@object
	.size		_ZN40_INTERNAL_98a6c7b5_4_k_cu_a45cebed_230304cute7productE,(_ZN40_INTERNAL_98a6c7b5_4_k_cu_a45cebed_230304cuda3std3__45__cpo3endE - _ZN40_INTERNAL_98a6c7b5_4_k_cu_a45cebed_230304cute7productE)
_ZN40_INTERNAL_98a6c7b5_4_k_cu_a45cebed_230304cute7productE:
	.zero		1
	.type		_ZN40_INTERNAL_98a6c7b5_4_k_cu_a45cebed_230304cuda3std3__45__cpo3endE,@object
	.size		_ZN40_INTERNAL_98a6c7b5_4_k_cu_a45cebed_230304cuda3std3__45__cpo3endE,(_ZN40_INTERNAL_98a6c7b5_4_k_cu_a45cebed_230304cuda3std3__419piecewise_constructE - _ZN40_INTERNAL_98a6c7b5_4_k_cu_a45cebed_230304cuda3std3__45__cpo3endE)
_ZN40_INTERNAL_98a6c7b5_4_k_cu_a45cebed_230304cuda3std3__45__cpo3endE:
	.zero		1
	.type		_ZN40_INTERNAL_98a6c7b5_4_k_cu_a45cebed_230304cuda3std3__419piecewise_constructE,@object
	.size		_ZN40_INTERNAL_98a6c7b5_4_k_cu_a45cebed_230304cuda3std3__419piecewise_constructE,(_ZN40_INTERNAL_98a6c7b5_4_k_cu_a45cebed_230304cuda3std3__45__cpo4cendE - _ZN40_INTERNAL_98a6c7b5_4_k_cu_a45cebed_230304cuda3std3__419piecewise_constructE)
_ZN40_INTERNAL_98a6c7b5_4_k_cu_a45cebed_230304cuda3std3__419piecewise_constructE:
	.zero		1
	.type		_ZN40_INTERNAL_98a6c7b5_4_k_cu_a45cebed_230304cuda3std3__45__cpo4cendE,@object
	.size		_ZN40_INTERNAL_98a6c7b5_4_k_cu_a45cebed_230304cuda3std3__45__cpo4cendE,(_ZN40_INTERNAL_98a6c7b5_4_k_cu_a45cebed_230304cuda3std6ranges3__45__cpo4swapE - _ZN40_INTERNAL_98a6c7b5_4_k_cu_a45cebed_230304cuda3std3__45__cpo4cendE)
_ZN40_INTERNAL_98a6c7b5_4_k_cu_a45cebed_230304cuda3std3__45__cpo4cendE:
	.zero		1
	.type		_ZN40_INTERNAL_98a6c7b5_4_k_cu_a45cebed_230304cuda3std6ranges3__45__cpo4swapE,@object
	.size		_ZN40_INTERNAL_98a6c7b5_4_k_cu_a45cebed_230304cuda3std6ranges3__45__cpo4swapE,(.L_7 - _ZN40_INTERNAL_98a6c7b5_4_k_cu_a45cebed_230304cuda3std6ranges3__45__cpo4swapE)
_ZN40_INTERNAL_98a6c7b5_4_k_cu_a45cebed_230304cuda3std6ranges3__45__cpo4swapE:
	.zero		1
.L_7:


//--------------------- .nv.constant0._ZN7cutlass13device_kernelINS_4gemm6kernel13GemmUniversalIN4cute5tupleIJiiiiEEENS1_10collective13CollectiveMmaINS1_37MainloopSm90TmaGmmaWarpSpecializedFP8ILi4ENS5_IJNS4_1CILi1EEESB_SB_EEENS1_35KernelTmaWarpSpecializedCooperativeEEENS5_IJNSA_ILi256EEENSA_ILi128EEESG_EEENS_12float_e5m2_tENS5_IJlSB_lEEESI_SJ_NS4_8TiledMMAINS4_8MMA_AtomIJNS4_4SM904GMMA31MMA_64x128x32_F32E5M2E5M2_SS_TNILNSN_7ScaleInE1ELSP_1EEEEEENS4_6LayoutINS5_IJNSA_ILi2EEESB_SB_EEENS5_IJSB_NSA_ILi0EEESV_EEEEENS5_IJNS4_10UnderscoreESY_SY_EEEEENS4_13SM90_TMA_LOADENS4_14ComposedLayoutINS4_7SwizzleILi3ELi4ELi3EEENS4_18smem_ptr_flag_bitsILi8EEENSS_INS5_IJNSA_ILi8EEESG_EEENS5_IJSG_SB_EEEEEEEvNS4_8identityES11_S1B_vS1C_EENS_8epilogue10collective6detail29Sm90TmaWarpSpecializedAdapterINS1F_15DefaultEpilogueISI_SJ_SJ_NS1E_6thread17LinearCombinationISI_Li1EffLNS1J_9ScaleType4KindE0ELNS_15FloatRoundStyleE2ESI_EENS1_15EpilogueDefaultEEEEEvvEEEEvNT_6ParamsE --------------------------
	.section	.nv.constant0._ZN7cutlass13device_kernelINS_4gemm6kernel13GemmUniversalIN4cute5tupleIJiiiiEEENS1_10collective13CollectiveMmaINS1_37MainloopSm90TmaGmmaWarpSpecializedFP8ILi4ENS5_IJNS4_1CILi1EEESB_SB_EEENS1_35KernelTmaWarpSpecializedCooperativeEEENS5_IJNSA_ILi256EEENSA_ILi128EEESG_EEENS_12float_e5m2_tENS5_IJlSB_lEEESI_SJ_NS4_8TiledMMAINS4_8MMA_AtomIJNS4_4SM904GMMA31MMA_64x128x32_F32E5M2E5M2_SS_TNILNSN_7ScaleInE1ELSP_1EEEEEENS4_6LayoutINS5_IJNSA_ILi2EEESB_SB_EEENS5_IJSB_NSA_ILi0EEESV_EEEEENS5_IJNS4_10UnderscoreESY_SY_EEEEENS4_13SM90_TMA_LOADENS4_14ComposedLayoutINS4_7SwizzleILi3ELi4ELi3EEENS4_18smem_ptr_flag_bitsILi8EEENSS_INS5_IJNSA_ILi8EEESG_EEENS5_IJSG_SB_EEEEEEEvNS4_8identityES11_S1B_vS1C_EENS_8epilogue10collective6detail29Sm90TmaWarpSpecializedAdapterINS1F_15DefaultEpilogueISI_SJ_SJ_NS1E_6thread17LinearCombinationISI_Li1EffLNS1J_9ScaleType4KindE0ELNS_15FloatRoundStyleE2ESI_EENS1_15EpilogueDefaultEEEEEvvEEEEvNT_6ParamsE,"a",@progbits
	.sectionflags	@""
	.align	4
.nv.constant0._ZN7cutlass13device_kernelINS_4gemm6kernel13GemmUniversalIN4cute5tupleIJiiiiEEENS1_10collective13CollectiveMmaINS1_37MainloopSm90TmaGmmaWarpSpecializedFP8ILi4ENS5_IJNS4_1CILi1EEESB_SB_EEENS1_35KernelTmaWarpSpecializedCooperativeEEENS5_IJNSA_ILi256EEENSA_ILi128EEESG_EEENS_12float_e5m2_tENS5_IJlSB_lEEESI_SJ_NS4_8TiledMMAINS4_8MMA_AtomIJNS4_4SM904GMMA31MMA_64x128x32_F32E5M2E5M2_SS_TNILNSN_7ScaleInE1ELSP_1EEEEEENS4_6LayoutINS5_IJNSA_ILi2EEESB_SB_EEENS5_IJSB_NSA_ILi0EEESV_EEEEENS5_IJNS4_10UnderscoreESY_SY_EEEEENS4_13SM90_TMA_LOADENS4_14ComposedLayoutINS4_7SwizzleILi3ELi4ELi3EEENS4_18smem_ptr_flag_bitsILi8EEENSS_INS5_IJNSA_ILi8EEESG_EEENS5_IJSG_SB_EEEEEEEvNS4_8identityES11_S1B_vS1C_EENS_8epilogue10collective6detail29Sm90TmaWarpSpecializedAdapterINS1F_15DefaultEpilogueISI_SJ_SJ_NS1E_6thread17LinearCombinationISI_Li1EffLNS1J_9ScaleType4KindE0ELNS_15FloatRoundStyleE2ESI_EENS1_15EpilogueDefaultEEEEEvvEEEEvNT_6ParamsE:
	.zero		1664


//--------------------- SYMBOLS --------------------------

	.type		.nv.reservedSmem.offset0,@object
	.size		.nv.reservedSmem.offset0,0x4
